	.target	sm_90a

	.elftype	@"ET_EXEC"


//--------------------- .note.nv.tkinfo           --------------------------
	.section	.note.nv.tkinfo,"",@"SHT_NOTE"
	.sectionflags	@"SHF_NOTE_NV_TKINFO"
	.tkinfo
        /*0018*/ 	.word	0x00000002
        /*0030*/ 	.string	""
        /*0030*/ 	.string	"ptxas"
        /*0030*/ 	.string	"Cuda compilation tools, release 13.0, V13.0.88"
        /*0030*/ 	.string	"Build cuda_13.0.r13.0/compiler.36424714_0"
        /*0030*/ 	.string	"-arch sm_90a -m 64 "



//--------------------- .note.nv.cuinfo           --------------------------
	.section	.note.nv.cuinfo,"",@"SHT_NOTE"
	.sectionflags	@"SHF_NOTE_NV_CUINFO"
        /*0018*/ 	.short	0x0002
        /*001a*/ 	.short	0x005a
        /*001c*/ 	.short	0x0082
	.zero		2


//--------------------- .nv.info                  --------------------------
	.section	.nv.info,"",@"SHT_CUDA_INFO"
	.align	4


	//----- nvinfo : EIATTR_REGCOUNT
	.align		4
        /*0000*/ 	.byte	0x04, 0x2f
        /*0002*/ 	.short	(.L_12 - .L_11)
	.align		4
.L_11:
        /*0004*/ 	.word	index@(_ZN7cutlass13device_kernelIN5flash19enable_sm80_to_sm89INS1_16FlashAttnFwdSm80INS1_25CollectiveMainloopFwdSm80ILi8ELi1ELb0EN4cute5tupleIJNS5_1CILi128EEENS7_ILi48EEENS7_ILi256EEEEEELi256ENS_6half_tEfNS_4arch4Sm80ELb1ELb0ELb1ELb1ELb0ELb1ELb1ELb0EEENS1_21CollectiveEpilogueFwdINS6_IJS8_SA_S9_EEENS6_IJNS7_ILi1EEESI_SI_EEESC_SE_Li256ELb1ELb1ELb0ELb0EEENS1_19SingleTileSchedulerILb1ELb0ELb1ELi128EEEEEEEEEvNT_6ParamsE)
        /*0008*/ 	.word	0x00000004


	//----- nvinfo : EIATTR_FRAME_SIZE
	.align		4
.L_12:
        /*000c*/ 	.byte	0x04, 0x11
        /*000e*/ 	.short	(.L_14 - .L_13)
	.align		4
.L_13:
        /*0010*/ 	.word	index@(_ZN7cutlass13device_kernelIN5flash19enable_sm80_to_sm89INS1_16FlashAttnFwdSm80INS1_25CollectiveMainloopFwdSm80ILi8ELi1ELb0EN4cute5tupleIJNS5_1CILi128EEENS7_ILi48EEENS7_ILi256EEEEEELi256ENS_6half_tEfNS_4arch4Sm80ELb1ELb0ELb1ELb1ELb0ELb1ELb1ELb0EEENS1_21CollectiveEpilogueFwdINS6_IJS8_SA_S9_EEENS6_IJNS7_ILi1EEESI_SI_EEESC_SE_Li256ELb1ELb1ELb0ELb0EEENS1_19SingleTileSchedulerILb1ELb0ELb1ELi128EEEEEEEEEvNT_6ParamsE)
        /*0014*/ 	.word	0x00000000


	//----- nvinfo : EIATTR_REGCOUNT
	.align		4
.L_14:
        /*0018*/ 	.byte	0x04, 0x2f
        /*001a*/ 	.short	(.L_16 - .L_15)
	.align		4
.L_15:
        /*001c*/ 	.word	index@(_ZN7cutlass13device_kernelIN5flash19enable_sm80_to_sm89INS1_16FlashAttnFwdSm80INS1_25CollectiveMainloopFwdSm80ILi8ELi1ELb0EN4cute5tupleIJNS5_1CILi128EEENS7_ILi96EEENS7_ILi256EEEEEELi256ENS_6half_tEfNS_4arch4Sm80ELb1ELb0ELb1ELb1ELb0ELb0ELb1ELb0EEENS1_21CollectiveEpilogueFwdINS6_IJS8_SA_S9_EEENS6_IJNS7_ILi1EEESI_SI_EEESC_SE_Li256ELb1ELb1ELb0ELb0EEENS1_19SingleTileSchedulerILb1ELb0ELb1ELi128EEEEEEEEEvNT_6ParamsE)
        /*0020*/ 	.word	0x00000004


	//----- nvinfo : EIATTR_FRAME_SIZE
	.align		4
.L_16:
        /*0024*/ 	.byte	0x04, 0x11
        /*0026*/ 	.short	(.L_18 - .L_17)
	.align		4
.L_17:
        /*0028*/ 	.word	index@(_ZN7cutlass13device_kernelIN5flash19enable_sm80_to_sm89INS1_16FlashAttnFwdSm80INS1_25CollectiveMainloopFwdSm80ILi8ELi1ELb0EN4cute5tupleIJNS5_1CILi128EEENS7_ILi96EEENS7_ILi256EEEEEELi256ENS_6half_tEfNS_4arch4Sm80ELb1ELb0ELb1ELb1ELb0ELb0ELb1ELb0EEENS1_21CollectiveEpilogueFwdINS6_IJS8_SA_S9_EEENS6_IJNS7_ILi1EEESI_SI_EEESC_SE_Li256ELb1ELb1ELb0ELb0EEENS1_19SingleTileSchedulerILb1ELb0ELb1ELi128EEEEEEEEEvNT_6ParamsE)
        /*002c*/ 	.word	0x00000000


	//----- nvinfo : EIATTR_REGCOUNT
	.align		4
.L_18:
        /*0030*/ 	.byte	0x04, 0x2f
        /*0032*/ 	.short	(.L_20 - .L_19)
	.align		4
.L_19:
        /*0034*/ 	.word	index@(_ZN7cutlass13device_kernelIN5flash19enable_sm80_to_sm89INS1_16FlashAttnFwdSm80INS1_25CollectiveMainloopFwdSm80ILi8ELi1ELb0EN4cute5tupleIJNS5_1CILi128EEENS7_ILi96EEENS7_ILi256EEEEEELi256ENS_6half_tEfNS_4arch4Sm80ELb1ELb0ELb1ELb0ELb0ELb0ELb1ELb0EEENS1_21CollectiveEpilogueFwdINS6_IJS8_SA_S9_EEENS6_IJNS7_ILi1EEESI_SI_EEESC_SE_Li256ELb0ELb1ELb0ELb0EEENS1_30DynamicPersistentTileSchedulerILi256ELi256ELb0ELb1ELb0EEEEEEEEEvNT_6ParamsE)
        /*0038*/ 	.word	0x00000004


	//----- nvinfo : EIATTR_FRAME_SIZE
	.align		4
.L_20:
        /*003c*/ 	.byte	0x04, 0x11
        /*003e*/ 	.short	(.L_22 - .L_21)
	.align		4
.L_21:
        /*0040*/ 	.word	index@(_ZN7cutlass13device_kernelIN5flash19enable_sm80_to_sm89INS1_16FlashAttnFwdSm80INS1_25CollectiveMainloopFwdSm80ILi8ELi1ELb0EN4cute5tupleIJNS5_1CILi128EEENS7_ILi96EEENS7_ILi256EEEEEELi256ENS_6half_tEfNS_4arch4Sm80ELb1ELb0ELb1ELb0ELb0ELb0ELb1ELb0EEENS1_21CollectiveEpilogueFwdINS6_IJS8_SA_S9_EEENS6_IJNS7_ILi1EEESI_SI_EEESC_SE_Li256ELb0ELb1ELb0ELb0EEENS1_30DynamicPersistentTileSchedulerILi256ELi256ELb0ELb1ELb0EEEEEEEEEvNT_6ParamsE)
        /*0044*/ 	.word	0x00000000


	//----- nvinfo : EIATTR_REGCOUNT
	.align		4
.L_22:
        /*0048*/ 	.byte	0x04, 0x2f
        /*004a*/ 	.short	(.L_24 - .L_23)
	.align		4
.L_23:
        /*004c*/ 	.word	index@(_ZN7cutlass13device_kernelIN5flash19enable_sm80_to_sm89INS1_16FlashAttnFwdSm80INS1_25CollectiveMainloopFwdSm80ILi8ELi1ELb0EN4cute5tupleIJNS5_1CILi128EEENS7_ILi48EEENS7_ILi256EEEEEELi256ENS_6half_tEfNS_4arch4Sm80ELb0ELb1ELb1ELb1ELb0ELb1ELb1ELb0EEENS1_21CollectiveEpilogueFwdINS6_IJS8_SA_S9_EEENS6_IJNS7_ILi1EEESI_SI_EEESC_SE_Li256ELb1ELb1ELb0ELb0EEENS1_19SingleTileSchedulerILb1ELb0ELb1ELi128EEEEEEEEEvNT_6ParamsE)
        /*0050*/ 	.word	0x00000004


	//----- nvinfo : EIATTR_FRAME_SIZE
	.align		4
.L_24:
        /*0054*/ 	.byte	0x04, 0x11
        /*0056*/ 	.short	(.L_26 - .L_25)
	.align		4
.L_25:
        /*0058*/ 	.word	index@(_ZN7cutlass13device_kernelIN5flash19enable_sm80_to_sm89INS1_16FlashAttnFwdSm80INS1_25CollectiveMainloopFwdSm80ILi8ELi1ELb0EN4cute5tupleIJNS5_1CILi128EEENS7_ILi48EEENS7_ILi256EEEEEELi256ENS_6half_tEfNS_4arch4Sm80ELb0ELb1ELb1ELb1ELb0ELb1ELb1ELb0EEENS1_21CollectiveEpilogueFwdINS6_IJS8_SA_S9_EEENS6_IJNS7_ILi1EEESI_SI_EEESC_SE_Li256ELb1ELb1ELb0ELb0EEENS1_19SingleTileSchedulerILb1ELb0ELb1ELi128EEEEEEEEEvNT_6ParamsE)
        /*005c*/ 	.word	0x00000000


	//----- nvinfo : EIATTR_REGCOUNT
	.align		4
.L_26:
        /*0060*/ 	.byte	0x04, 0x2f
        /*0062*/ 	.short	(.L_28 - .L_27)
	.align		4
.L_27:
        /*0064*/ 	.word	index@(_ZN7cutlass13device_kernelIN5flash19enable_sm80_to_sm89INS1_16FlashAttnFwdSm80INS1_25CollectiveMainloopFwdSm80ILi8ELi1ELb0EN4cute5tupleIJNS5_1CILi128EEENS7_ILi64EEENS7_ILi256EEEEEELi256ENS_6half_tEfNS_4arch4Sm80ELb0ELb1ELb1ELb1ELb0ELb0ELb1ELb0EEENS1_21CollectiveEpilogueFwdINS6_IJS8_SA_S9_EEENS6_IJNS7_ILi1EEESI_SI_EEESC_SE_Li256ELb1ELb1ELb0ELb0EEENS1_19SingleTileSchedulerILb1ELb0ELb1ELi128EEEEEEEEEvNT_6ParamsE)
        /*0068*/ 	.word	0x00000004


	//----- nvinfo : EIATTR_FRAME_SIZE
	.align		4
.L_28:
        /*006c*/ 	.byte	0x04, 0x11
        /*006e*/ 	.short	(.L_30 - .L_29)
	.align		4
.L_29:
        /*0070*/ 	.word	index@(_ZN7cutlass13device_kernelIN5flash19enable_sm80_to_sm89INS1_16FlashAttnFwdSm80INS1_25CollectiveMainloopFwdSm80ILi8ELi1ELb0EN4cute5tupleIJNS5_1CILi128EEENS7_ILi64EEENS7_ILi256EEEEEELi256ENS_6half_tEfNS_4arch4Sm80ELb0ELb1ELb1ELb1ELb0ELb0ELb1ELb0EEENS1_21CollectiveEpilogueFwdINS6_IJS8_SA_S9_EEENS6_IJNS7_ILi1EEESI_SI_EEESC_SE_Li256ELb1ELb1ELb0ELb0EEENS1_19SingleTileSchedulerILb1ELb0ELb1ELi128EEEEEEEEEvNT_6ParamsE)
        /*0074*/ 	.word	0x00000000


	//----- nvinfo : EIATTR_REGCOUNT
	.align		4
.L_30:
        /*0078*/ 	.byte	0x04, 0x2f
        /*007a*/ 	.short	(.L_32 - .L_31)
	.align		4
.L_31:
        /*007c*/ 	.word	index@(_ZN7cutlass13device_kernelIN5flash19enable_sm80_to_sm89INS1_16FlashAttnFwdSm80INS1_25CollectiveMainloopFwdSm80ILi8ELi1ELb0EN4cute5tupleIJNS5_1CILi128EEENS7_ILi64EEENS7_ILi256EEEEEELi256ENS_6half_tEfNS_4arch4Sm80ELb0ELb1ELb1ELb0ELb0ELb0ELb1ELb0EEENS1_21CollectiveEpilogueFwdINS6_IJS8_SA_S9_EEENS6_IJNS7_ILi1EEESI_SI_EEESC_SE_Li256ELb0ELb1ELb0ELb0EEENS1_19SingleTileSchedulerILb0ELb0ELb1ELi128EEEEEEEEEvNT_6ParamsE)
        /*0080*/ 	.word	0x00000004


	//----- nvinfo : EIATTR_FRAME_SIZE
	.align		4
.L_32:
        /*0084*/ 	.byte	0x04, 0x11
        /*0086*/ 	.short	(.L_34 - .L_33)
	.align		4
.L_33:
        /*0088*/ 	.word	index@(_ZN7cutlass13device_kernelIN5flash19enable_sm80_to_sm89INS1_16FlashAttnFwdSm80INS1_25CollectiveMainloopFwdSm80ILi8ELi1ELb0EN4cute5tupleIJNS5_1CILi128EEENS7_ILi64EEENS7_ILi256EEEEEELi256ENS_6half_tEfNS_4arch4Sm80ELb0ELb1ELb1ELb0ELb0ELb0ELb1ELb0EEENS1_21CollectiveEpilogueFwdINS6_IJS8_SA_S9_EEENS6_IJNS7_ILi1EEESI_SI_EEESC_SE_Li256ELb0ELb1ELb0ELb0EEENS1_19SingleTileSchedulerILb0ELb0ELb1ELi128EEEEEEEEEvNT_6ParamsE)
        /*008c*/ 	.word	0x00000000


	//----- nvinfo : EIATTR_REGCOUNT
	.align		4
.L_34:
        /*0090*/ 	.byte	0x04, 0x2f
        /*0092*/ 	.short	(.L_36 - .L_35)
	.align		4
.L_35:
        /*0094*/ 	.word	index@(_ZN7cutlass13device_kernelIN5flash19enable_sm80_to_sm89INS1_16FlashAttnFwdSm80INS1_25CollectiveMainloopFwdSm80ILi8ELi1ELb0EN4cute5tupleIJNS5_1CILi128EEENS7_ILi48EEENS7_ILi256EEEEEELi256ENS_6half_tEfNS_4arch4Sm80ELb0ELb0ELb1ELb1ELb0ELb1ELb1ELb0EEENS1_21CollectiveEpilogueFwdINS6_IJS8_SA_S9_EEENS6_IJNS7_ILi1EEESI_SI_EEESC_SE_Li256ELb1ELb1ELb0ELb0EEENS1_19SingleTileSchedulerILb1ELb0ELb1ELi128EEEEEEEEEvNT_6ParamsE)
        /*0098*/ 	.word	0x00000004


	//----- nvinfo : EIATTR_FRAME_SIZE
	.align		4
.L_36:
        /*009c*/ 	.byte	0x04, 0x11
        /*009e*/ 	.short	(.L_38 - .L_37)
	.align		4
.L_37:
        /*00a0*/ 	.word	index@(_ZN7cutlass13device_kernelIN5flash19enable_sm80_to_sm89INS1_16FlashAttnFwdSm80INS1_25CollectiveMainloopFwdSm80ILi8ELi1ELb0EN4cute5tupleIJNS5_1CILi128EEENS7_ILi48EEENS7_ILi256EEEEEELi256ENS_6half_tEfNS_4arch4Sm80ELb0ELb0ELb1ELb1ELb0ELb1ELb1ELb0EEENS1_21CollectiveEpilogueFwdINS6_IJS8_SA_S9_EEENS6_IJNS7_ILi1EEESI_SI_EEESC_SE_Li256ELb1ELb1ELb0ELb0EEENS1_19SingleTileSchedulerILb1ELb0ELb1ELi128EEEEEEEEEvNT_6ParamsE)
        /*00a4*/ 	.word	0x00000000


	//----- nvinfo : EIATTR_REGCOUNT
	.align		4
.L_38:
        /*00a8*/ 	.byte	0x04, 0x2f
        /*00aa*/ 	.short	(.L_40 - .L_39)
	.align		4
.L_39:
        /*00ac*/ 	.word	index@(_ZN7cutlass13device_kernelIN5flash19enable_sm80_to_sm89INS1_16FlashAttnFwdSm80INS1_25CollectiveMainloopFwdSm80ILi8ELi1ELb0EN4cute5tupleIJNS5_1CILi128EEENS7_ILi96EEENS7_ILi256EEEEEELi256ENS_6half_tEfNS_4arch4Sm80ELb0ELb0ELb1ELb1ELb0ELb0ELb1ELb0EEENS1_21CollectiveEpilogueFwdINS6_IJS8_SA_S9_EEENS6_IJNS7_ILi1EEESI_SI_EEESC_SE_Li256ELb1ELb1ELb0ELb0EEENS1_19SingleTileSchedulerILb1ELb0ELb1ELi128EEEEEEEEEvNT_6ParamsE)
        /*00b0*/ 	.word	0x00000004


	//----- nvinfo : EIATTR_FRAME_SIZE
	.align		4
.L_40:
        /*00b4*/ 	.byte	0x04, 0x11
        /*00b6*/ 	.short	(.L_42 - .L_41)
	.align		4
.L_41:
        /*00b8*/ 	.word	index@(_ZN7cutlass13device_kernelIN5flash19enable_sm80_to_sm89INS1_16FlashAttnFwdSm80INS1_25CollectiveMainloopFwdSm80ILi8ELi1ELb0EN4cute5tupleIJNS5_1CILi128EEENS7_ILi96EEENS7_ILi256EEEEEELi256ENS_6half_tEfNS_4arch4Sm80ELb0ELb0ELb1ELb1ELb0ELb0ELb1ELb0EEENS1_21CollectiveEpilogueFwdINS6_IJS8_SA_S9_EEENS6_IJNS7_ILi1EEESI_SI_EEESC_SE_Li256ELb1ELb1ELb0ELb0EEENS1_19SingleTileSchedulerILb1ELb0ELb1ELi128EEEEEEEEEvNT_6ParamsE)
        /*00bc*/ 	.word	0x00000000


	//----- nvinfo : EIATTR_REGCOUNT
	.align		4
.L_42:
        /*00c0*/ 	.byte	0x04, 0x2f
        /*00c2*/ 	.short	(.L_44 - .L_43)
	.align		4
.L_43:
        /*00c4*/ 	.word	index@(_ZN7cutlass13device_kernelIN5flash19enable_sm80_to_sm89INS1_16FlashAttnFwdSm80INS1_25CollectiveMainloopFwdSm80ILi8ELi1ELb0EN4cute5tupleIJNS5_1CILi128EEENS7_ILi96EEENS7_ILi256EEEEEELi256ENS_6half_tEfNS_4arch4Sm80ELb0ELb0ELb1ELb0ELb0ELb0ELb1ELb0EEENS1_21CollectiveEpilogueFwdINS6_IJS8_SA_S9_EEENS6_IJNS7_ILi1EEESI_SI_EEESC_SE_Li256ELb0ELb1ELb0ELb0EEENS1_19SingleTileSchedulerILb0ELb0ELb1ELi128EEEEEEEEEvNT_6ParamsE)
        /*00c8*/ 	.word	0x00000004


	//----- nvinfo : EIATTR_FRAME_SIZE
	.align		4
.L_44:
        /*00cc*/ 	.byte	0x04, 0x11
        /*00ce*/ 	.short	(.L_46 - .L_45)
	.align		4
.L_45:
        /*00d0*/ 	.word	index@(_ZN7cutlass13device_kernelIN5flash19enable_sm80_to_sm89INS1_16FlashAttnFwdSm80INS1_25CollectiveMainloopFwdSm80ILi8ELi1ELb0EN4cute5tupleIJNS5_1CILi128EEENS7_ILi96EEENS7_ILi256EEEEEELi256ENS_6half_tEfNS_4arch4Sm80ELb0ELb0ELb1ELb0ELb0ELb0ELb1ELb0EEENS1_21CollectiveEpilogueFwdINS6_IJS8_SA_S9_EEENS6_IJNS7_ILi1EEESI_SI_EEESC_SE_Li256ELb0ELb1ELb0ELb0EEENS1_19SingleTileSchedulerILb0ELb0ELb1ELi128EEEEEEEEEvNT_6ParamsE)
        /*00d4*/ 	.word	0x00000000


	//----- nvinfo : EIATTR_REGCOUNT
	.align		4
.L_46:
        /*00d8*/ 	.byte	0x04, 0x2f
        /*00da*/ 	.short	(.L_48 - .L_47)
	.align		4
.L_47:
        /*00dc*/ 	.word	index@(_ZN7cutlass13device_kernelIN5flash19enable_sm80_to_sm89INS1_16FlashAttnFwdSm80INS1_25CollectiveMainloopFwdSm80ILi8ELi1ELb0EN4cute5tupleIJNS5_1CILi128EEENS7_ILi32EEENS7_ILi256EEEEEELi256ENS_6half_tEfNS_4arch4Sm80ELb1ELb0ELb1ELb1ELb0ELb1ELb1ELb0EEENS1_21CollectiveEpilogueFwdINS6_IJS8_SA_S9_EEENS6_IJNS7_ILi1EEESI_SI_EEESC_SE_Li256ELb1ELb1ELb0ELb0EEENS1_19SingleTileSchedulerILb1ELb0ELb1ELi128EEEEEEEEEvNT_6ParamsE)
        /*00e0*/ 	.word	0x00000004


	//----- nvinfo : EIATTR_FRAME_SIZE
	.align		4
.L_48:
        /*00e4*/ 	.byte	0x04, 0x11
        /*00e6*/ 	.short	(.L_50 - .L_49)
	.align		4
.L_49:
        /*00e8*/ 	.word	index@(_ZN7cutlass13device_kernelIN5flash19enable_sm80_to_sm89INS1_16FlashAttnFwdSm80INS1_25CollectiveMainloopFwdSm80ILi8ELi1ELb0EN4cute5tupleIJNS5_1CILi128EEENS7_ILi32EEENS7_ILi256EEEEEELi256ENS_6half_tEfNS_4arch4Sm80ELb1ELb0ELb1ELb1ELb0ELb1ELb1ELb0EEENS1_21CollectiveEpilogueFwdINS6_IJS8_SA_S9_EEENS6_IJNS7_ILi1EEESI_SI_EEESC_SE_Li256ELb1ELb1ELb0ELb0EEENS1_19SingleTileSchedulerILb1ELb0ELb1ELi128EEEEEEEEEvNT_6ParamsE)
        /*00ec*/ 	.word	0x00000000


	//----- nvinfo : EIATTR_REGCOUNT
	.align		4
.L_50:
        /*00f0*/ 	.byte	0x04, 0x2f
        /*00f2*/ 	.short	(.L_52 - .L_51)
	.align		4
.L_51:
        /*00f4*/ 	.word	index@(_ZN7cutlass13device_kernelIN5flash19enable_sm80_to_sm89INS1_16FlashAttnFwdSm80INS1_25CollectiveMainloopFwdSm80ILi8ELi1ELb1EN4cute5tupleIJNS5_1CILi128EEENS7_ILi64EEENS7_ILi256EEEEEELi256ENS_6half_tEfNS_4arch4Sm80ELb1ELb0ELb1ELb1ELb0ELb0ELb1ELb0EEENS1_21CollectiveEpilogueFwdINS6_IJS8_SA_S9_EEENS6_IJNS7_ILi1EEESI_SI_EEESC_SE_Li256ELb1ELb1ELb0ELb0EEENS1_19SingleTileSchedulerILb1ELb0ELb1ELi128EEEEEEEEEvNT_6ParamsE)
        /*00f8*/ 	.word	0x00000004


	//----- nvinfo : EIATTR_FRAME_SIZE
	.align		4
.L_52:
        /*00fc*/ 	.byte	0x04, 0x11
        /*00fe*/ 	.short	(.L_54 - .L_53)
	.align		4
.L_53:
        /*0100*/ 	.word	index@(_ZN7cutlass13device_kernelIN5flash19enable_sm80_to_sm89INS1_16FlashAttnFwdSm80INS1_25CollectiveMainloopFwdSm80ILi8ELi1ELb1EN4cute5tupleIJNS5_1CILi128EEENS7_ILi64EEENS7_ILi256EEEEEELi256ENS_6half_tEfNS_4arch4Sm80ELb1ELb0ELb1ELb1ELb0ELb0ELb1ELb0EEENS1_21CollectiveEpilogueFwdINS6_IJS8_SA_S9_EEENS6_IJNS7_ILi1EEESI_SI_EEESC_SE_Li256ELb1ELb1ELb0ELb0EEENS1_19SingleTileSchedulerILb1ELb0ELb1ELi128EEEEEEEEEvNT_6ParamsE)
        /*0104*/ 	.word	0x00000000


	//----- nvinfo : EIATTR_REGCOUNT
	.align		4
.L_54:
        /*0108*/ 	.byte	0x04, 0x2f
        /*010a*/ 	.short	(.L_56 - .L_55)
	.align		4
.L_55:
        /*010c*/ 	.word	index@(_ZN7cutlass13device_kernelIN5flash19enable_sm80_to_sm89INS1_16FlashAttnFwdSm80INS1_25CollectiveMainloopFwdSm80ILi8ELi1ELb1EN4cute5tupleIJNS5_1CILi128EEENS7_ILi64EEENS7_ILi256EEEEEELi256ENS_6half_tEfNS_4arch4Sm80ELb1ELb0ELb1ELb0ELb0ELb0ELb1ELb0EEENS1_21CollectiveEpilogueFwdINS6_IJS8_SA_S9_EEENS6_IJNS7_ILi1EEESI_SI_EEESC_SE_Li256ELb0ELb1ELb0ELb0EEENS1_30DynamicPersistentTileSchedulerILi256ELi256ELb0ELb1ELb0EEEEEEEEEvNT_6ParamsE)
        /*0110*/ 	.word	0x00000004


	//----- nvinfo : EIATTR_FRAME_SIZE
	.align		4
.L_56:
        /*0114*/ 	.byte	0x04, 0x11
        /*0116*/ 	.short	(.L_58 - .L_57)
	.align		4
.L_57:
        /*0118*/ 	.word	index@(_ZN7cutlass13device_kernelIN5flash19enable_sm80_to_sm89INS1_16FlashAttnFwdSm80INS1_25CollectiveMainloopFwdSm80ILi8ELi1ELb1EN4cute5tupleIJNS5_1CILi128EEENS7_ILi64EEENS7_ILi256EEEEEELi256ENS_6half_tEfNS_4arch4Sm80ELb1ELb0ELb1ELb0ELb0ELb0ELb1ELb0EEENS1_21CollectiveEpilogueFwdINS6_IJS8_SA_S9_EEENS6_IJNS7_ILi1EEESI_SI_EEESC_SE_Li256ELb0ELb1ELb0ELb0EEENS1_30DynamicPersistentTileSchedulerILi256ELi256ELb0ELb1ELb0EEEEEEEEEvNT_6ParamsE)
        /*011c*/ 	.word	0x00000000


	//----- nvinfo : EIATTR_REGCOUNT
	.align		4
.L_58:
        /*0120*/ 	.byte	0x04, 0x2f
        /*0122*/ 	.short	(.L_60 - .L_59)
	.align		4
.L_59:
        /*0124*/ 	.word	index@(_ZN7cutlass13device_kernelIN5flash19enable_sm80_to_sm89INS1_16FlashAttnFwdSm80INS1_25CollectiveMainloopFwdSm80ILi8ELi1ELb0EN4cute5tupleIJNS5_1CILi128EEENS7_ILi32EEENS7_ILi256EEEEEELi256ENS_6half_tEfNS_4arch4Sm80ELb0ELb1ELb1ELb1ELb0ELb1ELb1ELb0EEENS1_21CollectiveEpilogueFwdINS6_IJS8_SA_S9_EEENS6_IJNS7_ILi1EEESI_SI_EEESC_SE_Li256ELb1ELb1ELb0ELb0EEENS1_19SingleTileSchedulerILb1ELb0ELb1ELi128EEEEEEEEEvNT_6ParamsE)
        /*0128*/ 	.word	0x00000004


	//----- nvinfo : EIATTR_FRAME_SIZE
	.align		4
.L_60:
        /*012c*/ 	.byte	0x04, 0x11
        /*012e*/ 	.short	(.L_62 - .L_61)
	.align		4
.L_61:
        /*0130*/ 	.word	index@(_ZN7cutlass13device_kernelIN5flash19enable_sm80_to_sm89INS1_16FlashAttnFwdSm80INS1_25CollectiveMainloopFwdSm80ILi8ELi1ELb0EN4cute5tupleIJNS5_1CILi128EEENS7_ILi32EEENS7_ILi256EEEEEELi256ENS_6half_tEfNS_4arch4Sm80ELb0ELb1ELb1ELb1ELb0ELb1ELb1ELb0EEENS1_21CollectiveEpilogueFwdINS6_IJS8_SA_S9_EEENS6_IJNS7_ILi1EEESI_SI_EEESC_SE_Li256ELb1ELb1ELb0ELb0EEENS1_19SingleTileSchedulerILb1ELb0ELb1ELi128EEEEEEEEEvNT_6ParamsE)
        /*0134*/ 	.word	0x00000000


	//----- nvinfo : EIATTR_REGCOUNT
	.align		4
.L_62:
        /*0138*/ 	.byte	0x04, 0x2f
        /*013a*/ 	.short	(.L_64 - .L_63)
	.align		4
.L_63:
        /*013c*/ 	.word	index@(_ZN7cutlass13device_kernelIN5flash19enable_sm80_to_sm89INS1_16FlashAttnFwdSm80INS1_25CollectiveMainloopFwdSm80ILi8ELi1ELb1EN4cute5tupleIJNS5_1CILi128EEENS7_ILi48EEENS7_ILi256EEEEEELi256ENS_6half_tEfNS_4arch4Sm80ELb0ELb1ELb1ELb1ELb0ELb0ELb1ELb0EEENS1_21CollectiveEpilogueFwdINS6_IJS8_SA_S9_EEENS6_IJNS7_ILi1EEESI_SI_EEESC_SE_Li256ELb1ELb1ELb0ELb0EEENS1_19SingleTileSchedulerILb1ELb0ELb1ELi128EEEEEEEEEvNT_6ParamsE)
        /*0140*/ 	.word	0x00000004


	//----- nvinfo : EIATTR_FRAME_SIZE
	.align		4
.L_64:
        /*0144*/ 	.byte	0x04, 0x11
        /*0146*/ 	.short	(.L_66 - .L_65)
	.align		4
.L_65:
        /*0148*/ 	.word	index@(_ZN7cutlass13device_kernelIN5flash19enable_sm80_to_sm89INS1_16FlashAttnFwdSm80INS1_25CollectiveMainloopFwdSm80ILi8ELi1ELb1EN4cute5tupleIJNS5_1CILi128EEENS7_ILi48EEENS7_ILi256EEEEEELi256ENS_6half_tEfNS_4arch4Sm80ELb0ELb1ELb1ELb1ELb0ELb0ELb1ELb0EEENS1_21CollectiveEpilogueFwdINS6_IJS8_SA_S9_EEENS6_IJNS7_ILi1EEESI_SI_EEESC_SE_Li256ELb1ELb1ELb0ELb0EEENS1_19SingleTileSchedulerILb1ELb0ELb1ELi128EEEEEEEEEvNT_6ParamsE)
        /*014c*/ 	.word	0x00000000


	//----- nvinfo : EIATTR_REGCOUNT
	.align		4
.L_66:
        /*0150*/ 	.byte	0x04, 0x2f
        /*0152*/ 	.short	(.L_68 - .L_67)
	.align		4
.L_67:
        /*0154*/ 	.word	index@(_ZN7cutlass13device_kernelIN5flash19enable_sm80_to_sm89INS1_16FlashAttnFwdSm80INS1_25CollectiveMainloopFwdSm80ILi8ELi1ELb1EN4cute5tupleIJNS5_1CILi128EEENS7_ILi48EEENS7_ILi256EEEEEELi256ENS_6half_tEfNS_4arch4Sm80ELb0ELb1ELb1ELb0ELb0ELb0ELb1ELb0EEENS1_21CollectiveEpilogueFwdINS6_IJS8_SA_S9_EEENS6_IJNS7_ILi1EEESI_SI_EEESC_SE_Li256ELb0ELb1ELb0ELb0EEENS1_19SingleTileSchedulerILb0ELb0ELb1ELi128EEEEEEEEEvNT_6ParamsE)
        /*0158*/ 	.word	0x00000004


	//----- nvinfo : EIATTR_FRAME_SIZE
	.align		4
.L_68:
        /*015c*/ 	.byte	0x04, 0x11
        /*015e*/ 	.short	(.L_70 - .L_69)
	.align		4
.L_69:
        /*0160*/ 	.word	index@(_ZN7cutlass13device_kernelIN5flash19enable_sm80_to_sm89INS1_16FlashAttnFwdSm80INS1_25CollectiveMainloopFwdSm80ILi8ELi1ELb1EN4cute5tupleIJNS5_1CILi128EEENS7_ILi48EEENS7_ILi256EEEEEELi256ENS_6half_tEfNS_4arch4Sm80ELb0ELb1ELb1ELb0ELb0ELb0ELb1ELb0EEENS1_21CollectiveEpilogueFwdINS6_IJS8_SA_S9_EEENS6_IJNS7_ILi1EEESI_SI_EEESC_SE_Li256ELb0ELb1ELb0ELb0EEENS1_19SingleTileSchedulerILb0ELb0ELb1ELi128EEEEEEEEEvNT_6ParamsE)
        /*0164*/ 	.word	0x00000000


	//----- nvinfo : EIATTR_REGCOUNT
	.align		4
.L_70:
        /*0168*/ 	.byte	0x04, 0x2f
        /*016a*/ 	.short	(.L_72 - .L_71)
	.align		4
.L_71:
        /*016c*/ 	.word	index@(_ZN7cutlass13device_kernelIN5flash19enable_sm80_to_sm89INS1_16FlashAttnFwdSm80INS1_25CollectiveMainloopFwdSm80ILi8ELi1ELb0EN4cute5tupleIJNS5_1CILi128EEENS7_ILi32EEENS7_ILi256EEEEEELi256ENS_6half_tEfNS_4arch4Sm80ELb0ELb0ELb1ELb1ELb0ELb1ELb1ELb0EEENS1_21CollectiveEpilogueFwdINS6_IJS8_SA_S9_EEENS6_IJNS7_ILi1EEESI_SI_EEESC_SE_Li256ELb1ELb1ELb0ELb0EEENS1_19SingleTileSchedulerILb1ELb0ELb1ELi128EEEEEEEEEvNT_6ParamsE)
        /*0170*/ 	.word	0x00000004


	//----- nvinfo : EIATTR_FRAME_SIZE
	.align		4
.L_72:
        /*0174*/ 	.byte	0x04, 0x11
        /*0176*/ 	.short	(.L_74 - .L_73)
	.align		4
.L_73:
        /*0178*/ 	.word	index@(_ZN7cutlass13device_kernelIN5flash19enable_sm80_to_sm89INS1_16FlashAttnFwdSm80INS1_25CollectiveMainloopFwdSm80ILi8ELi1ELb0EN4cute5tupleIJNS5_1CILi128EEENS7_ILi32EEENS7_ILi256EEEEEELi256ENS_6half_tEfNS_4arch4Sm80ELb0ELb0ELb1ELb1ELb0ELb1ELb1ELb0EEENS1_21CollectiveEpilogueFwdINS6_IJS8_SA_S9_EEENS6_IJNS7_ILi1EEESI_SI_EEESC_SE_Li256ELb1ELb1ELb0ELb0EEENS1_19SingleTileSchedulerILb1ELb0ELb1ELi128EEEEEEEEEvNT_6ParamsE)
        /*017c*/ 	.word	0x00000000


	//----- nvinfo : EIATTR_REGCOUNT
	.align		4
.L_74:
        /*0180*/ 	.byte	0x04, 0x2f
        /*0182*/ 	.short	(.L_76 - .L_75)
	.align		4
.L_75:
        /*0184*/ 	.word	index@(_ZN7cutlass13device_kernelIN5flash19enable_sm80_to_sm89INS1_16FlashAttnFwdSm80INS1_25CollectiveMainloopFwdSm80ILi8ELi1ELb1EN4cute5tupleIJNS5_1CILi128EEENS7_ILi64EEENS7_ILi256EEEEEELi256ENS_6half_tEfNS_4arch4Sm80ELb0ELb0ELb1ELb1ELb0ELb0ELb1ELb0EEENS1_21CollectiveEpilogueFwdINS6_IJS8_SA_S9_EEENS6_IJNS7_ILi1EEESI_SI_EEESC_SE_Li256ELb1ELb1ELb0ELb0EEENS1_19SingleTileSchedulerILb1ELb0ELb1ELi128EEEEEEEEEvNT_6ParamsE)
        /*0188*/ 	.word	0x00000004


	//----- nvinfo : EIATTR_FRAME_SIZE
	.align		4
.L_76:
        /*018c*/ 	.byte	0x04, 0x11
        /*018e*/ 	.short	(.L_78 - .L_77)
	.align		4
.L_77:
        /*0190*/ 	.word	index@(_ZN7cutlass13device_kernelIN5flash19enable_sm80_to_sm89INS1_16FlashAttnFwdSm80INS1_25CollectiveMainloopFwdSm80ILi8ELi1ELb1EN4cute5tupleIJNS5_1CILi128EEENS7_ILi64EEENS7_ILi256EEEEEELi256ENS_6half_tEfNS_4arch4Sm80ELb0ELb0ELb1ELb1ELb0ELb0ELb1ELb0EEENS1_21CollectiveEpilogueFwdINS6_IJS8_SA_S9_EEENS6_IJNS7_ILi1EEESI_SI_EEESC_SE_Li256ELb1ELb1ELb0ELb0EEENS1_19SingleTileSchedulerILb1ELb0ELb1ELi128EEEEEEEEEvNT_6ParamsE)
        /*0194*/ 	.word	0x00000000


	//----- nvinfo : EIATTR_REGCOUNT
	.align		4
.L_78:
        /*0198*/ 	.byte	0x04, 0x2f
        /*019a*/ 	.short	(.L_80 - .L_79)
	.align		4
.L_79:
        /*019c*/ 	.word	index@(_ZN7cutlass13device_kernelIN5flash19enable_sm80_to_sm89INS1_16FlashAttnFwdSm80INS1_25CollectiveMainloopFwdSm80ILi8ELi1ELb1EN4cute5tupleIJNS5_1CILi128EEENS7_ILi64EEENS7_ILi256EEEEEELi256ENS_6half_tEfNS_4arch4Sm80ELb0ELb0ELb1ELb0ELb0ELb0ELb1ELb0EEENS1_21CollectiveEpilogueFwdINS6_IJS8_SA_S9_EEENS6_IJNS7_ILi1EEESI_SI_EEESC_SE_Li256ELb0ELb1ELb0ELb0EEENS1_19SingleTileSchedulerILb0ELb0ELb1ELi128EEEEEEEEEvNT_6ParamsE)
        /*01a0*/ 	.word	0x00000004


	//----- nvinfo : EIATTR_FRAME_SIZE
	.align		4
.L_80:
        /*01a4*/ 	.byte	0x04, 0x11
        /*01a6*/ 	.short	(.L_82 - .L_81)
	.align		4
.L_81:
        /*01a8*/ 	.word	index@(_ZN7cutlass13device_kernelIN5flash19enable_sm80_to_sm89INS1_16FlashAttnFwdSm80INS1_25CollectiveMainloopFwdSm80ILi8ELi1ELb1EN4cute5tupleIJNS5_1CILi128EEENS7_ILi64EEENS7_ILi256EEEEEELi256ENS_6half_tEfNS_4arch4Sm80ELb0ELb0ELb1ELb0ELb0ELb0ELb1ELb0EEENS1_21CollectiveEpilogueFwdINS6_IJS8_SA_S9_EEENS6_IJNS7_ILi1EEESI_SI_EEESC_SE_Li256ELb0ELb1ELb0ELb0EEENS1_19SingleTileSchedulerILb0ELb0ELb1ELi128EEEEEEEEEvNT_6ParamsE)
        /*01ac*/ 	.word	0x00000000


	//----- nvinfo : EIATTR_MIN_STACK_SIZE
	.align		4
.L_82:
        /*01b0*/ 	.byte	0x04, 0x12
        /*01b2*/ 	.short	(.L_84 - .L_83)
	.align		4
.L_83:
        /*01b4*/ 	.word	index@(_ZN7cutlass13device_kernelIN5flash19enable_sm80_to_sm89INS1_16FlashAttnFwdSm80INS1_25CollectiveMainloopFwdSm80ILi8ELi1ELb1EN4cute5tupleIJNS5_1CILi128EEENS7_ILi64EEENS7_ILi256EEEEEELi256ENS_6half_tEfNS_4arch4Sm80ELb0ELb0ELb1ELb0ELb0ELb0ELb1ELb0EEENS1_21CollectiveEpilogueFwdINS6_IJS8_SA_S9_EEENS6_IJNS7_ILi1EEESI_SI_EEESC_SE_Li256ELb0ELb1ELb0ELb0EEENS1_19SingleTileSchedulerILb0ELb0ELb1ELi128EEEEEEEEEvNT_6ParamsE)
        /*01b8*/ 	.word	0x00000000


	//----- nvinfo : EIATTR_MIN_STACK_SIZE
	.align		4
.L_84:
        /*01bc*/ 	.byte	0x04, 0x12
        /*01be*/ 	.short	(.L_86 - .L_85)
	.align		4
.L_85:
        /*01c0*/ 	.word	index@(_ZN7cutlass13device_kernelIN5flash19enable_sm80_to_sm89INS1_16FlashAttnFwdSm80INS1_25CollectiveMainloopFwdSm80ILi8ELi1ELb1EN4cute5tupleIJNS5_1CILi128EEENS7_ILi64EEENS7_ILi256EEEEEELi256ENS_6half_tEfNS_4arch4Sm80ELb0ELb0ELb1ELb1ELb0ELb0ELb1ELb0EEENS1_21CollectiveEpilogueFwdINS6_IJS8_SA_S9_EEENS6_IJNS7_ILi1EEESI_SI_EEESC_SE_Li256ELb1ELb1ELb0ELb0EEENS1_19SingleTileSchedulerILb1ELb0ELb1ELi128EEEEEEEEEvNT_6ParamsE)
        /*01c4*/ 	.word	0x00000000


	//----- nvinfo : EIATTR_MIN_STACK_SIZE
	.align		4
.L_86:
        /*01c8*/ 	.byte	0x04, 0x12
        /*01ca*/ 	.short	(.L_88 - .L_87)
	.align		4
.L_87:
        /*01cc*/ 	.word	index@(_ZN7cutlass13device_kernelIN5flash19enable_sm80_to_sm89INS1_16FlashAttnFwdSm80INS1_25CollectiveMainloopFwdSm80ILi8ELi1ELb0EN4cute5tupleIJNS5_1CILi128EEENS7_ILi32EEENS7_ILi256EEEEEELi256ENS_6half_tEfNS_4arch4Sm80ELb0ELb0ELb1ELb1ELb0ELb1ELb1ELb0EEENS1_21CollectiveEpilogueFwdINS6_IJS8_SA_S9_EEENS6_IJNS7_ILi1EEESI_SI_EEESC_SE_Li256ELb1ELb1ELb0ELb0EEENS1_19SingleTileSchedulerILb1ELb0ELb1ELi128EEEEEEEEEvNT_6ParamsE)
        /*01d0*/ 	.word	0x00000000


	//----- nvinfo : EIATTR_MIN_STACK_SIZE
	.align		4
.L_88:
        /*01d4*/ 	.byte	0x04, 0x12
        /*01d6*/ 	.short	(.L_90 - .L_89)
	.align		4
.L_89:
        /*01d8*/ 	.word	index@(_ZN7cutlass13device_kernelIN5flash19enable_sm80_to_sm89INS1_16FlashAttnFwdSm80INS1_25CollectiveMainloopFwdSm80ILi8ELi1ELb1EN4cute5tupleIJNS5_1CILi128EEENS7_ILi48EEENS7_ILi256EEEEEELi256ENS_6half_tEfNS_4arch4Sm80ELb0ELb1ELb1ELb0ELb0ELb0ELb1ELb0EEENS1_21CollectiveEpilogueFwdINS6_IJS8_SA_S9_EEENS6_IJNS7_ILi1EEESI_SI_EEESC_SE_Li256ELb0ELb1ELb0ELb0EEENS1_19SingleTileSchedulerILb0ELb0ELb1ELi128EEEEEEEEEvNT_6ParamsE)
        /*01dc*/ 	.word	0x00000000


	//----- nvinfo : EIATTR_MIN_STACK_SIZE
	.align		4
.L_90:
        /*01e0*/ 	.byte	0x04, 0x12
        /*01e2*/ 	.short	(.L_92 - .L_91)
	.align		4
.L_91:
        /*01e4*/ 	.word	index@(_ZN7cutlass13device_kernelIN5flash19enable_sm80_to_sm89INS1_16FlashAttnFwdSm80INS1_25CollectiveMainloopFwdSm80ILi8ELi1ELb1EN4cute5tupleIJNS5_1CILi128EEENS7_ILi48EEENS7_ILi256EEEEEELi256ENS_6half_tEfNS_4arch4Sm80ELb0ELb1ELb1ELb1ELb0ELb0ELb1ELb0EEENS1_21CollectiveEpilogueFwdINS6_IJS8_SA_S9_EEENS6_IJNS7_ILi1EEESI_SI_EEESC_SE_Li256ELb1ELb1ELb0ELb0EEENS1_19SingleTileSchedulerILb1ELb0ELb1ELi128EEEEEEEEEvNT_6ParamsE)
        /*01e8*/ 	.word	0x00000000


	//----- nvinfo : EIATTR_MIN_STACK_SIZE
	.align		4
.L_92:
        /*01ec*/ 	.byte	0x04, 0x12
        /*01ee*/ 	.short	(.L_94 - .L_93)
	.align		4
.L_93:
        /*01f0*/ 	.word	index@(_ZN7cutlass13device_kernelIN5flash19enable_sm80_to_sm89INS1_16FlashAttnFwdSm80INS1_25CollectiveMainloopFwdSm80ILi8ELi1ELb0EN4cute5tupleIJNS5_1CILi128EEENS7_ILi32EEENS7_ILi256EEEEEELi256ENS_6half_tEfNS_4arch4Sm80ELb0ELb1ELb1ELb1ELb0ELb1ELb1ELb0EEENS1_21CollectiveEpilogueFwdINS6_IJS8_SA_S9_EEENS6_IJNS7_ILi1EEESI_SI_EEESC_SE_Li256ELb1ELb1ELb0ELb0EEENS1_19SingleTileSchedulerILb1ELb0ELb1ELi128EEEEEEEEEvNT_6ParamsE)
        /*01f4*/ 	.word	0x00000000


	//----- nvinfo : EIATTR_MIN_STACK_SIZE
	.align		4
.L_94:
        /*01f8*/ 	.byte	0x04, 0x12
        /*01fa*/ 	.short	(.L_96 - .L_95)
	.align		4
.L_95:
        /*01fc*/ 	.word	index@(_ZN7cutlass13device_kernelIN5flash19enable_sm80_to_sm89INS1_16FlashAttnFwdSm80INS1_25CollectiveMainloopFwdSm80ILi8ELi1ELb1EN4cute5tupleIJNS5_1CILi128EEENS7_ILi64EEENS7_ILi256EEEEEELi256ENS_6half_tEfNS_4arch4Sm80ELb1ELb0ELb1ELb0ELb0ELb0ELb1ELb0EEENS1_21CollectiveEpilogueFwdINS6_IJS8_SA_S9_EEENS6_IJNS7_ILi1EEESI_SI_EEESC_SE_Li256ELb0ELb1ELb0ELb0EEENS1_30DynamicPersistentTileSchedulerILi256ELi256ELb0ELb1ELb0EEEEEEEEEvNT_6ParamsE)
        /*0200*/ 	.word	0x00000000


	//----- nvinfo : EIATTR_MIN_STACK_SIZE
	.align		4
.L_96:
        /*0204*/ 	.byte	0x04, 0x12
        /*0206*/ 	.short	(.L_98 - .L_97)
	.align		4
.L_97:
        /*0208*/ 	.word	index@(_ZN7cutlass13device_kernelIN5flash19enable_sm80_to_sm89INS1_16FlashAttnFwdSm80INS1_25CollectiveMainloopFwdSm80ILi8ELi1ELb1EN4cute5tupleIJNS5_1CILi128EEENS7_ILi64EEENS7_ILi256EEEEEELi256ENS_6half_tEfNS_4arch4Sm80ELb1ELb0ELb1ELb1ELb0ELb0ELb1ELb0EEENS1_21CollectiveEpilogueFwdINS6_IJS8_SA_S9_EEENS6_IJNS7_ILi1EEESI_SI_EEESC_SE_Li256ELb1ELb1ELb0ELb0EEENS1_19SingleTileSchedulerILb1ELb0ELb1ELi128EEEEEEEEEvNT_6ParamsE)
        /*020c*/ 	.word	0x00000000


	//----- nvinfo : EIATTR_MIN_STACK_SIZE
	.align		4
.L_98:
        /*0210*/ 	.byte	0x04, 0x12
        /*0212*/ 	.short	(.L_100 - .L_99)
	.align		4
.L_99:
        /*0214*/ 	.word	index@(_ZN7cutlass13device_kernelIN5flash19enable_sm80_to_sm89INS1_16FlashAttnFwdSm80INS1_25CollectiveMainloopFwdSm80ILi8ELi1ELb0EN4cute5tupleIJNS5_1CILi128EEENS7_ILi32EEENS7_ILi256EEEEEELi256ENS_6half_tEfNS_4arch4Sm80ELb1ELb0ELb1ELb1ELb0ELb1ELb1ELb0EEENS1_21CollectiveEpilogueFwdINS6_IJS8_SA_S9_EEENS6_IJNS7_ILi1EEESI_SI_EEESC_SE_Li256ELb1ELb1ELb0ELb0EEENS1_19SingleTileSchedulerILb1ELb0ELb1ELi128EEEEEEEEEvNT_6ParamsE)
        /*0218*/ 	.word	0x00000000


	//----- nvinfo : EIATTR_MIN_STACK_SIZE
	.align		4
.L_100:
        /*021c*/ 	.byte	0x04, 0x12
        /*021e*/ 	.short	(.L_102 - .L_101)
	.align		4
.L_101:
        /*0220*/ 	.word	index@(_ZN7cutlass13device_kernelIN5flash19enable_sm80_to_sm89INS1_16FlashAttnFwdSm80INS1_25CollectiveMainloopFwdSm80ILi8ELi1ELb0EN4cute5tupleIJNS5_1CILi128EEENS7_ILi96EEENS7_ILi256EEEEEELi256ENS_6half_tEfNS_4arch4Sm80ELb0ELb0ELb1ELb0ELb0ELb0ELb1ELb0EEENS1_21CollectiveEpilogueFwdINS6_IJS8_SA_S9_EEENS6_IJNS7_ILi1EEESI_SI_EEESC_SE_Li256ELb0ELb1ELb0ELb0EEENS1_19SingleTileSchedulerILb0ELb0ELb1ELi128EEEEEEEEEvNT_6ParamsE)
        /*0224*/ 	.word	0x00000000


	//----- nvinfo : EIATTR_MIN_STACK_SIZE
	.align		4
.L_102:
        /*0228*/ 	.byte	0x04, 0x12
        /*022a*/ 	.short	(.L_104 - .L_103)
	.align		4
.L_103:
        /*022c*/ 	.word	index@(_ZN7cutlass13device_kernelIN5flash19enable_sm80_to_sm89INS1_16FlashAttnFwdSm80INS1_25CollectiveMainloopFwdSm80ILi8ELi1ELb0EN4cute5tupleIJNS5_1CILi128EEENS7_ILi96EEENS7_ILi256EEEEEELi256ENS_6half_tEfNS_4arch4Sm80ELb0ELb0ELb1ELb1ELb0ELb0ELb1ELb0EEENS1_21CollectiveEpilogueFwdINS6_IJS8_SA_S9_EEENS6_IJNS7_ILi1EEESI_SI_EEESC_SE_Li256ELb1ELb1ELb0ELb0EEENS1_19SingleTileSchedulerILb1ELb0ELb1ELi128EEEEEEEEEvNT_6ParamsE)
        /*0230*/ 	.word	0x00000000


	//----- nvinfo : EIATTR_MIN_STACK_SIZE
	.align		4
.L_104:
        /*0234*/ 	.byte	0x04, 0x12
        /*0236*/ 	.short	(.L_106 - .L_105)
	.align		4
.L_105:
        /*0238*/ 	.word	index@(_ZN7cutlass13device_kernelIN5flash19enable_sm80_to_sm89INS1_16FlashAttnFwdSm80INS1_25CollectiveMainloopFwdSm80ILi8ELi1ELb0EN4cute5tupleIJNS5_1CILi128EEENS7_ILi48EEENS7_ILi256EEEEEELi256ENS_6half_tEfNS_4arch4Sm80ELb0ELb0ELb1ELb1ELb0ELb1ELb1ELb0EEENS1_21CollectiveEpilogueFwdINS6_IJS8_SA_S9_EEENS6_IJNS7_ILi1EEESI_SI_EEESC_SE_Li256ELb1ELb1ELb0ELb0EEENS1_19SingleTileSchedulerILb1ELb0ELb1ELi128EEEEEEEEEvNT_6ParamsE)
        /*023c*/ 	.word	0x00000000


	//----- nvinfo : EIATTR_MIN_STACK_SIZE
	.align		4
.L_106:
        /*0240*/ 	.byte	0x04, 0x12
        /*0242*/ 	.short	(.L_108 - .L_107)
	.align		4
.L_107:
        /*0244*/ 	.word	index@(_ZN7cutlass13device_kernelIN5flash19enable_sm80_to_sm89INS1_16FlashAttnFwdSm80INS1_25CollectiveMainloopFwdSm80ILi8ELi1ELb0EN4cute5tupleIJNS5_1CILi128EEENS7_ILi64EEENS7_ILi256EEEEEELi256ENS_6half_tEfNS_4arch4Sm80ELb0ELb1ELb1ELb0ELb0ELb0ELb1ELb0EEENS1_21CollectiveEpilogueFwdINS6_IJS8_SA_S9_EEENS6_IJNS7_ILi1EEESI_SI_EEESC_SE_Li256ELb0ELb1ELb0ELb0EEENS1_19SingleTileSchedulerILb0ELb0ELb1ELi128EEEEEEEEEvNT_6ParamsE)
        /*0248*/ 	.word	0x00000000


	//----- nvinfo : EIATTR_MIN_STACK_SIZE
	.align		4
.L_108:
        /*024c*/ 	.byte	0x04, 0x12
        /*024e*/ 	.short	(.L_110 - .L_109)
	.align		4
.L_109:
        /*0250*/ 	.word	index@(_ZN7cutlass13device_kernelIN5flash19enable_sm80_to_sm89INS1_16FlashAttnFwdSm80INS1_25CollectiveMainloopFwdSm80ILi8ELi1ELb0EN4cute5tupleIJNS5_1CILi128EEENS7_ILi64EEENS7_ILi256EEEEEELi256ENS_6half_tEfNS_4arch4Sm80ELb0ELb1ELb1ELb1ELb0ELb0ELb1ELb0EEENS1_21CollectiveEpilogueFwdINS6_IJS8_SA_S9_EEENS6_IJNS7_ILi1EEESI_SI_EEESC_SE_Li256ELb1ELb1ELb0ELb0EEENS1_19SingleTileSchedulerILb1ELb0ELb1ELi128EEEEEEEEEvNT_6ParamsE)
        /*0254*/ 	.word	0x00000000


	//----- nvinfo : EIATTR_MIN_STACK_SIZE
	.align		4
.L_110:
        /*0258*/ 	.byte	0x04, 0x12
        /*025a*/ 	.short	(.L_112 - .L_111)
	.align		4
.L_111:
        /*025c*/ 	.word	index@(_ZN7cutlass13device_kernelIN5flash19enable_sm80_to_sm89INS1_16FlashAttnFwdSm80INS1_25CollectiveMainloopFwdSm80ILi8ELi1ELb0EN4cute5tupleIJNS5_1CILi128EEENS7_ILi48EEENS7_ILi256EEEEEELi256ENS_6half_tEfNS_4arch4Sm80ELb0ELb1ELb1ELb1ELb0ELb1ELb1ELb0EEENS1_21CollectiveEpilogueFwdINS6_IJS8_SA_S9_EEENS6_IJNS7_ILi1EEESI_SI_EEESC_SE_Li256ELb1ELb1ELb0ELb0EEENS1_19SingleTileSchedulerILb1ELb0ELb1ELi128EEEEEEEEEvNT_6ParamsE)
        /*0260*/ 	.word	0x00000000


	//----- nvinfo : EIATTR_MIN_STACK_SIZE
	.align		4
.L_112:
        /*0264*/ 	.byte	0x04, 0x12
        /*0266*/ 	.short	(.L_114 - .L_113)
	.align		4
.L_113:
        /*0268*/ 	.word	index@(_ZN7cutlass13device_kernelIN5flash19enable_sm80_to_sm89INS1_16FlashAttnFwdSm80INS1_25CollectiveMainloopFwdSm80ILi8ELi1ELb0EN4cute5tupleIJNS5_1CILi128EEENS7_ILi96EEENS7_ILi256EEEEEELi256ENS_6half_tEfNS_4arch4Sm80ELb1ELb0ELb1ELb0ELb0ELb0ELb1ELb0EEENS1_21CollectiveEpilogueFwdINS6_IJS8_SA_S9_EEENS6_IJNS7_ILi1EEESI_SI_EEESC_SE_Li256ELb0ELb1ELb0ELb0EEENS1_30DynamicPersistentTileSchedulerILi256ELi256ELb0ELb1ELb0EEEEEEEEEvNT_6ParamsE)
        /*026c*/ 	.word	0x00000000


	//----- nvinfo : EIATTR_MIN_STACK_SIZE
	.align		4
.L_114:
        /*0270*/ 	.byte	0x04, 0x12
        /*0272*/ 	.short	(.L_116 - .L_115)
	.align		4
.L_115:
        /*0274*/ 	.word	index@(_ZN7cutlass13device_kernelIN5flash19enable_sm80_to_sm89INS1_16FlashAttnFwdSm80INS1_25CollectiveMainloopFwdSm80ILi8ELi1ELb0EN4cute5tupleIJNS5_1CILi128EEENS7_ILi96EEENS7_ILi256EEEEEELi256ENS_6half_tEfNS_4arch4Sm80ELb1ELb0ELb1ELb1ELb0ELb0ELb1ELb0EEENS1_21CollectiveEpilogueFwdINS6_IJS8_SA_S9_EEENS6_IJNS7_ILi1EEESI_SI_EEESC_SE_Li256ELb1ELb1ELb0ELb0EEENS1_19SingleTileSchedulerILb1ELb0ELb1ELi128EEEEEEEEEvNT_6ParamsE)
        /*0278*/ 	.word	0x00000000


	//----- nvinfo : EIATTR_MIN_STACK_SIZE
	.align		4
.L_116:
        /*027c*/ 	.byte	0x04, 0x12
        /*027e*/ 	.short	(.L_118 - .L_117)
	.align		4
.L_117:
        /*0280*/ 	.word	index@(_ZN7cutlass13device_kernelIN5flash19enable_sm80_to_sm89INS1_16FlashAttnFwdSm80INS1_25CollectiveMainloopFwdSm80ILi8ELi1ELb0EN4cute5tupleIJNS5_1CILi128EEENS7_ILi48EEENS7_ILi256EEEEEELi256ENS_6half_tEfNS_4arch4Sm80ELb1ELb0ELb1ELb1ELb0ELb1ELb1ELb0EEENS1_21CollectiveEpilogueFwdINS6_IJS8_SA_S9_EEENS6_IJNS7_ILi1EEESI_SI_EEESC_SE_Li256ELb1ELb1ELb0ELb0EEENS1_19SingleTileSchedulerILb1ELb0ELb1ELi128EEEEEEEEEvNT_6ParamsE)
        /*0284*/ 	.word	0x00000000
.L_118:


//--------------------- .nv.compat                --------------------------
	.section	.nv.compat,"",@"SHT_CUDA_COMPAT_INFO"
	.align	4
        /*0000*/ 	.byte	0x02, 0x09, 0x01, 0x00, 0x02, 0x02, 0x01, 0x00, 0x02, 0x05, 0x05, 0x00, 0x03, 0x07, 0x01, 0x01
        /*0010*/ 	.byte	0x02, 0x03, 0x00, 0x00, 0x02, 0x06, 0x01, 0x00, 0x04, 0x0b, 0x08, 0x00, 0x00, 0x00, 0x00, 0x00
        /*0020*/ 	.byte	0x00, 0x00, 0x00, 0x00


//--------------------- .nv.info._ZN7cutlass13device_kernelIN5flash19enable_sm80_to_sm89INS1_16FlashAttnFwdSm80INS1_25CollectiveMainloopFwdSm80ILi8ELi1ELb1EN4cute5tupleIJNS5_1CILi128EEENS7_ILi64EEENS7_ILi256EEEEEELi256ENS_6half_tEfNS_4arch4Sm80ELb0ELb0ELb1ELb0ELb0ELb0ELb1ELb0EEENS1_21CollectiveEpilogueFwdINS6_IJS8_SA_S9_EEENS6_IJNS7_ILi1EEESI_SI_EEESC_SE_Li256ELb0ELb1ELb0ELb0EEENS1_19SingleTileSchedulerILb0ELb0ELb1ELi128EEEEEEEEEvNT_6ParamsE --------------------------
	.section	.nv.info._ZN7cutlass13device_kernelIN5flash19enable_sm80_to_sm89INS1_16FlashAttnFwdSm80INS1_25CollectiveMainloopFwdSm80ILi8ELi1ELb1EN4cute5tupleIJNS5_1CILi128EEENS7_ILi64EEENS7_ILi256EEEEEELi256ENS_6half_tEfNS_4arch4Sm80ELb0ELb0ELb1ELb0ELb0ELb0ELb1ELb0EEENS1_21CollectiveEpilogueFwdINS6_IJS8_SA_S9_EEENS6_IJNS7_ILi1EEESI_SI_EEESC_SE_Li256ELb0ELb1ELb0ELb0EEENS1_19SingleTileSchedulerILb0ELb0ELb1ELi128EEEEEEEEEvNT_6ParamsE,"",@"SHT_CUDA_INFO"
	.sectionflags	@""
	.align	4


	//----- nvinfo : EIATTR_CUDA_API_VERSION
	.align		4
        /*0000*/ 	.byte	0x04, 0x37
        /*0002*/ 	.short	(.L_120 - .L_119)
.L_119:
        /*0004*/ 	.word	0x00000082


	//----- nvinfo : EIATTR_KPARAM_INFO
	.align		4
.L_120:
        /*0008*/ 	.byte	0x04, 0x17
        /*000a*/ 	.short	(.L_122 - .L_121)
.L_121:
        /*000c*/ 	.word	0x00000000
        /*0010*/ 	.short	0x0000
        /*0012*/ 	.short	0x0000
        /*0014*/ 	.byte	0x00, 0xf0, 0x61, 0x10


	//----- nvinfo : EIATTR_SPARSE_MMA_MASK
	.align		4
.L_122:
        /*0018*/ 	.byte	0x03, 0x50
        /*001a*/ 	.short	0x0000


	//----- nvinfo : EIATTR_MAXREG_COUNT
	.align		4
        /*001c*/ 	.byte	0x03, 0x1b
        /*001e*/ 	.short	0x00ff


	//----- nvinfo : EIATTR_MERCURY_ISA_VERSION
	.align		4
        /*0020*/ 	.byte	0x03, 0x5f
        /*0022*/ 	.short	0x0101


	//----- nvinfo : EIATTR_EXIT_INSTR_OFFSETS
	.align		4
        /*0024*/ 	.byte	0x04, 0x1c
        /*0026*/ 	.short	(.L_124 - .L_123)


	//   ....[0]....
.L_123:
        /*0028*/ 	.word	0x00000010


	//----- nvinfo : EIATTR_MAX_THREADS
	.align		4
.L_124:
        /*002c*/ 	.byte	0x04, 0x05
        /*002e*/ 	.short	(.L_126 - .L_125)
.L_125:
        /*0030*/ 	.word	0x00000100
        /*0034*/ 	.word	0x00000001
        /*0038*/ 	.word	0x00000001


	//----- nvinfo : EIATTR_CBANK_PARAM_SIZE
	.align		4
.L_126:
        /*003c*/ 	.byte	0x03, 0x19
        /*003e*/ 	.short	0x0418


	//----- nvinfo : EIATTR_PARAM_CBANK
	.align		4
        /*0040*/ 	.byte	0x04, 0x0a
        /*0042*/ 	.short	(.L_128 - .L_127)
	.align		4
.L_127:
        /*0044*/ 	.word	index@(.nv.constant0._ZN7cutlass13device_kernelIN5flash19enable_sm80_to_sm89INS1_16FlashAttnFwdSm80INS1_25CollectiveMainloopFwdSm80ILi8ELi1ELb1EN4cute5tupleIJNS5_1CILi128EEENS7_ILi64EEENS7_ILi256EEEEEELi256ENS_6half_tEfNS_4arch4Sm80ELb0ELb0ELb1ELb0ELb0ELb0ELb1ELb0EEENS1_21CollectiveEpilogueFwdINS6_IJS8_SA_S9_EEENS6_IJNS7_ILi1EEESI_SI_EEESC_SE_Li256ELb0ELb1ELb0ELb0EEENS1_19SingleTileSchedulerILb0ELb0ELb1ELi128EEEEEEEEEvNT_6ParamsE)
        /*0048*/ 	.short	0x0210
        /*004a*/ 	.short	0x0418


	//----- nvinfo : EIATTR_SW_WAR
	.align		4
.L_128:
        /*004c*/ 	.byte	0x04, 0x36
        /*004e*/ 	.short	(.L_130 - .L_129)
.L_129:
        /*0050*/ 	.word	0x00000008
.L_130:


//--------------------- .nv.info._ZN7cutlass13device_kernelIN5flash19enable_sm80_to_sm89INS1_16FlashAttnFwdSm80INS1_25CollectiveMainloopFwdSm80ILi8ELi1ELb1EN4cute5tupleIJNS5_1CILi128EEENS7_ILi64EEENS7_ILi256EEEEEELi256ENS_6half_tEfNS_4arch4Sm80ELb0ELb0ELb1ELb1ELb0ELb0ELb1ELb0EEENS1_21CollectiveEpilogueFwdINS6_IJS8_SA_S9_EEENS6_IJNS7_ILi1EEESI_SI_EEESC_SE_Li256ELb1ELb1ELb0ELb0EEENS1_19SingleTileSchedulerILb1ELb0ELb1ELi128EEEEEEEEEvNT_6ParamsE --------------------------
	.section	.nv.info._ZN7cutlass13device_kernelIN5flash19enable_sm80_to_sm89INS1_16FlashAttnFwdSm80INS1_25CollectiveMainloopFwdSm80ILi8ELi1ELb1EN4cute5tupleIJNS5_1CILi128EEENS7_ILi64EEENS7_ILi256EEEEEELi256ENS_6half_tEfNS_4arch4Sm80ELb0ELb0ELb1ELb1ELb0ELb0ELb1ELb0EEENS1_21CollectiveEpilogueFwdINS6_IJS8_SA_S9_EEENS6_IJNS7_ILi1EEESI_SI_EEESC_SE_Li256ELb1ELb1ELb0ELb0EEENS1_19SingleTileSchedulerILb1ELb0ELb1ELi128EEEEEEEEEvNT_6ParamsE,"",@"SHT_CUDA_INFO"
	.sectionflags	@""
	.align	4


	//----- nvinfo : EIATTR_CUDA_API_VERSION
	.align		4
        /*0000*/ 	.byte	0x04, 0x37
        /*0002*/ 	.short	(.L_132 - .L_131)
.L_131:
        /*0004*/ 	.word	0x00000082


	//----- nvinfo : EIATTR_KPARAM_INFO
	.align		4
.L_132:
        /*0008*/ 	.byte	0x04, 0x17
        /*000a*/ 	.short	(.L_134 - .L_133)
.L_133:
        /*000c*/ 	.word	0x00000000
        /*0010*/ 	.short	0x0000
        /*0012*/ 	.short	0x0000
        /*0014*/ 	.byte	0x00, 0xf0, 0x61, 0x10


	//----- nvinfo : EIATTR_SPARSE_MMA_MASK
	.align		4
.L_134:
        /*0018*/ 	.byte	0x03, 0x50
        /*001a*/ 	.short	0x0000


	//----- nvinfo : EIATTR_MAXREG_COUNT
	.align		4
        /*001c*/ 	.byte	0x03, 0x1b
        /*001e*/ 	.short	0x00ff


	//----- nvinfo : EIATTR_MERCURY_ISA_VERSION
	.align		4
        /*0020*/ 	.byte	0x03, 0x5f
        /*0022*/ 	.short	0x0101


	//----- nvinfo : EIATTR_EXIT_INSTR_OFFSETS
	.align		4
        /*0024*/ 	.byte	0x04, 0x1c
        /*0026*/ 	.short	(.L_136 - .L_135)


	//   ....[0]....
.L_135:
        /*0028*/ 	.word	0x00000010


	//----- nvinfo : EIATTR_MAX_THREADS
	.align		4
.L_136:
        /*002c*/ 	.byte	0x04, 0x05
        /*002e*/ 	.short	(.L_138 - .L_137)
.L_137:
        /*0030*/ 	.word	0x00000100
        /*0034*/ 	.word	0x00000001
        /*0038*/ 	.word	0x00000001


	//----- nvinfo : EIATTR_CBANK_PARAM_SIZE
	.align		4
.L_138:
        /*003c*/ 	.byte	0x03, 0x19
        /*003e*/ 	.short	0x0418


	//----- nvinfo : EIATTR_PARAM_CBANK
	.align		4
        /*0040*/ 	.byte	0x04, 0x0a
        /*0042*/ 	.short	(.L_140 - .L_139)
	.align		4
.L_139:
        /*0044*/ 	.word	index@(.nv.constant0._ZN7cutlass13device_kernelIN5flash19enable_sm80_to_sm89INS1_16FlashAttnFwdSm80INS1_25CollectiveMainloopFwdSm80ILi8ELi1ELb1EN4cute5tupleIJNS5_1CILi128EEENS7_ILi64EEENS7_ILi256EEEEEELi256ENS_6half_tEfNS_4arch4Sm80ELb0ELb0ELb1ELb1ELb0ELb0ELb1ELb0EEENS1_21CollectiveEpilogueFwdINS6_IJS8_SA_S9_EEENS6_IJNS7_ILi1EEESI_SI_EEESC_SE_Li256ELb1ELb1ELb0ELb0EEENS1_19SingleTileSchedulerILb1ELb0ELb1ELi128EEEEEEEEEvNT_6ParamsE)
        /*0048*/ 	.short	0x0210
        /*004a*/ 	.short	0x0418


	//----- nvinfo : EIATTR_SW_WAR
	.align		4
.L_140:
        /*004c*/ 	.byte	0x04, 0x36
        /*004e*/ 	.short	(.L_142 - .L_141)
.L_141:
        /*0050*/ 	.word	0x00000008
.L_142:


//--------------------- .nv.info._ZN7cutlass13device_kernelIN5flash19enable_sm80_to_sm89INS1_16FlashAttnFwdSm80INS1_25CollectiveMainloopFwdSm80ILi8ELi1ELb0EN4cute5tupleIJNS5_1CILi128EEENS7_ILi32EEENS7_ILi256EEEEEELi256ENS_6half_tEfNS_4arch4Sm80ELb0ELb0ELb1ELb1ELb0ELb1ELb1ELb0EEENS1_21CollectiveEpilogueFwdINS6_IJS8_SA_S9_EEENS6_IJNS7_ILi1EEESI_SI_EEESC_SE_Li256ELb1ELb1ELb0ELb0EEENS1_19SingleTileSchedulerILb1ELb0ELb1ELi128EEEEEEEEEvNT_6ParamsE --------------------------
	.section	.nv.info._ZN7cutlass13device_kernelIN5flash19enable_sm80_to_sm89INS1_16FlashAttnFwdSm80INS1_25CollectiveMainloopFwdSm80ILi8ELi1ELb0EN4cute5tupleIJNS5_1CILi128EEENS7_ILi32EEENS7_ILi256EEEEEELi256ENS_6half_tEfNS_4arch4Sm80ELb0ELb0ELb1ELb1ELb0ELb1ELb1ELb0EEENS1_21CollectiveEpilogueFwdINS6_IJS8_SA_S9_EEENS6_IJNS7_ILi1EEESI_SI_EEESC_SE_Li256ELb1ELb1ELb0ELb0EEENS1_19SingleTileSchedulerILb1ELb0ELb1ELi128EEEEEEEEEvNT_6ParamsE,"",@"SHT_CUDA_INFO"
	.sectionflags	@""
	.align	4


	//----- nvinfo : EIATTR_CUDA_API_VERSION
	.align		4
        /*0000*/ 	.byte	0x04, 0x37
        /*0002*/ 	.short	(.L_144 - .L_143)
.L_143:
        /*0004*/ 	.word	0x00000082


	//----- nvinfo : EIATTR_KPARAM_INFO
	.align		4
.L_144:
        /*0008*/ 	.byte	0x04, 0x17
        /*000a*/ 	.short	(.L_146 - .L_145)
.L_145:
        /*000c*/ 	.word	0x00000000
        /*0010*/ 	.short	0x0000
        /*0012*/ 	.short	0x0000
        /*0014*/ 	.byte	0x00, 0xf0, 0x61, 0x10


	//----- nvinfo : EIATTR_SPARSE_MMA_MASK
	.align		4
.L_146:
        /*0018*/ 	.byte	0x03, 0x50
        /*001a*/ 	.short	0x0000


	//----- nvinfo : EIATTR_MAXREG_COUNT
	.align		4
        /*001c*/ 	.byte	0x03, 0x1b
        /*001e*/ 	.short	0x00ff


	//----- nvinfo : EIATTR_MERCURY_ISA_VERSION
	.align		4
        /*0020*/ 	.byte	0x03, 0x5f
        /*0022*/ 	.short	0x0101


	//----- nvinfo : EIATTR_EXIT_INSTR_OFFSETS
	.align		4
        /*0024*/ 	.byte	0x04, 0x1c
        /*0026*/ 	.short	(.L_148 - .L_147)


	//   ....[0]....
.L_147:
        /*0028*/ 	.word	0x00000010


	//----- nvinfo : EIATTR_MAX_THREADS
	.align		4
.L_148:
        /*002c*/ 	.byte	0x04, 0x05
        /*002e*/ 	.short	(.L_150 - .L_149)
.L_149:
        /*0030*/ 	.word	0x00000100
        /*0034*/ 	.word	0x00000001
        /*0038*/ 	.word	0x00000001


	//----- nvinfo : EIATTR_CBANK_PARAM_SIZE
	.align		4
.L_150:
        /*003c*/ 	.byte	0x03, 0x19
        /*003e*/ 	.short	0x0418


	//----- nvinfo : EIATTR_PARAM_CBANK
	.align		4
        /*0040*/ 	.byte	0x04, 0x0a
        /*0042*/ 	.short	(.L_152 - .L_151)
	.align		4
.L_151:
        /*0044*/ 	.word	index@(.nv.constant0._ZN7cutlass13device_kernelIN5flash19enable_sm80_to_sm89INS1_16FlashAttnFwdSm80INS1_25CollectiveMainloopFwdSm80ILi8ELi1ELb0EN4cute5tupleIJNS5_1CILi128EEENS7_ILi32EEENS7_ILi256EEEEEELi256ENS_6half_tEfNS_4arch4Sm80ELb0ELb0ELb1ELb1ELb0ELb1ELb1ELb0EEENS1_21CollectiveEpilogueFwdINS6_IJS8_SA_S9_EEENS6_IJNS7_ILi1EEESI_SI_EEESC_SE_Li256ELb1ELb1ELb0ELb0EEENS1_19SingleTileSchedulerILb1ELb0ELb1ELi128EEEEEEEEEvNT_6ParamsE)
        /*0048*/ 	.short	0x0210
        /*004a*/ 	.short	0x0418


	//----- nvinfo : EIATTR_SW_WAR
	.align		4
.L_152:
        /*004c*/ 	.byte	0x04, 0x36
        /*004e*/ 	.short	(.L_154 - .L_153)
.L_153:
        /*0050*/ 	.word	0x00000008
.L_154:


//--------------------- .nv.info._ZN7cutlass13device_kernelIN5flash19enable_sm80_to_sm89INS1_16FlashAttnFwdSm80INS1_25CollectiveMainloopFwdSm80ILi8ELi1ELb1EN4cute5tupleIJNS5_1CILi128EEENS7_ILi48EEENS7_ILi256EEEEEELi256ENS_6half_tEfNS_4arch4Sm80ELb0ELb1ELb1ELb0ELb0ELb0ELb1ELb0EEENS1_21CollectiveEpilogueFwdINS6_IJS8_SA_S9_EEENS6_IJNS7_ILi1EEESI_SI_EEESC_SE_Li256ELb0ELb1ELb0ELb0EEENS1_19SingleTileSchedulerILb0ELb0ELb1ELi128EEEEEEEEEvNT_6ParamsE --------------------------
	.section	.nv.info._ZN7cutlass13device_kernelIN5flash19enable_sm80_to_sm89INS1_16FlashAttnFwdSm80INS1_25CollectiveMainloopFwdSm80ILi8ELi1ELb1EN4cute5tupleIJNS5_1CILi128EEENS7_ILi48EEENS7_ILi256EEEEEELi256ENS_6half_tEfNS_4arch4Sm80ELb0ELb1ELb1ELb0ELb0ELb0ELb1ELb0EEENS1_21CollectiveEpilogueFwdINS6_IJS8_SA_S9_EEENS6_IJNS7_ILi1EEESI_SI_EEESC_SE_Li256ELb0ELb1ELb0ELb0EEENS1_19SingleTileSchedulerILb0ELb0ELb1ELi128EEEEEEEEEvNT_6ParamsE,"",@"SHT_CUDA_INFO"
	.sectionflags	@""
	.align	4


	//----- nvinfo : EIATTR_CUDA_API_VERSION
	.align		4
        /*0000*/ 	.byte	0x04, 0x37
        /*0002*/ 	.short	(.L_156 - .L_155)
.L_155:
        /*0004*/ 	.word	0x00000082


	//----- nvinfo : EIATTR_KPARAM_INFO
	.align		4
.L_156:
        /*0008*/ 	.byte	0x04, 0x17
        /*000a*/ 	.short	(.L_158 - .L_157)
.L_157:
        /*000c*/ 	.word	0x00000000
        /*0010*/ 	.short	0x0000
        /*0012*/ 	.short	0x0000
        /*0014*/ 	.byte	0x00, 0xf0, 0x61, 0x10


	//----- nvinfo : EIATTR_SPARSE_MMA_MASK
	.align		4
.L_158:
        /*0018*/ 	.byte	0x03, 0x50
        /*001a*/ 	.short	0x0000


	//----- nvinfo : EIATTR_MAXREG_COUNT
	.align		4
        /*001c*/ 	.byte	0x03, 0x1b
        /*001e*/ 	.short	0x00ff


	//----- nvinfo : EIATTR_MERCURY_ISA_VERSION
	.align		4
        /*0020*/ 	.byte	0x03, 0x5f
        /*0022*/ 	.short	0x0101


	//----- nvinfo : EIATTR_EXIT_INSTR_OFFSETS
	.align		4
        /*0024*/ 	.byte	0x04, 0x1c
        /*0026*/ 	.short	(.L_160 - .L_159)


	//   ....[0]....
.L_159:
        /*0028*/ 	.word	0x00000010


	//----- nvinfo : EIATTR_MAX_THREADS
	.align		4
.L_160:
        /*002c*/ 	.byte	0x04, 0x05
        /*002e*/ 	.short	(.L_162 - .L_161)
.L_161:
        /*0030*/ 	.word	0x00000100
        /*0034*/ 	.word	0x00000001
        /*0038*/ 	.word	0x00000001


	//----- nvinfo : EIATTR_CBANK_PARAM_SIZE
	.align		4
.L_162:
        /*003c*/ 	.byte	0x03, 0x19
        /*003e*/ 	.short	0x0418


	//----- nvinfo : EIATTR_PARAM_CBANK
	.align		4
        /*0040*/ 	.byte	0x04, 0x0a
        /*0042*/ 	.short	(.L_164 - .L_163)
	.align		4
.L_163:
        /*0044*/ 	.word	index@(.nv.constant0._ZN7cutlass13device_kernelIN5flash19enable_sm80_to_sm89INS1_16FlashAttnFwdSm80INS1_25CollectiveMainloopFwdSm80ILi8ELi1ELb1EN4cute5tupleIJNS5_1CILi128EEENS7_ILi48EEENS7_ILi256EEEEEELi256ENS_6half_tEfNS_4arch4Sm80ELb0ELb1ELb1ELb0ELb0ELb0ELb1ELb0EEENS1_21CollectiveEpilogueFwdINS6_IJS8_SA_S9_EEENS6_IJNS7_ILi1EEESI_SI_EEESC_SE_Li256ELb0ELb1ELb0ELb0EEENS1_19SingleTileSchedulerILb0ELb0ELb1ELi128EEEEEEEEEvNT_6ParamsE)
        /*0048*/ 	.short	0x0210
        /*004a*/ 	.short	0x0418


	//----- nvinfo : EIATTR_SW_WAR
	.align		4
.L_164:
        /*004c*/ 	.byte	0x04, 0x36
        /*004e*/ 	.short	(.L_166 - .L_165)
.L_165:
        /*0050*/ 	.word	0x00000008
.L_166:


//--------------------- .nv.info._ZN7cutlass13device_kernelIN5flash19enable_sm80_to_sm89INS1_16FlashAttnFwdSm80INS1_25CollectiveMainloopFwdSm80ILi8ELi1ELb1EN4cute5tupleIJNS5_1CILi128EEENS7_ILi48EEENS7_ILi256EEEEEELi256ENS_6half_tEfNS_4arch4Sm80ELb0ELb1ELb1ELb1ELb0ELb0ELb1ELb0EEENS1_21CollectiveEpilogueFwdINS6_IJS8_SA_S9_EEENS6_IJNS7_ILi1EEESI_SI_EEESC_SE_Li256ELb1ELb1ELb0ELb0EEENS1_19SingleTileSchedulerILb1ELb0ELb1ELi128EEEEEEEEEvNT_6ParamsE --------------------------
	.section	.nv.info._ZN7cutlass13device_kernelIN5flash19enable_sm80_to_sm89INS1_16FlashAttnFwdSm80INS1_25CollectiveMainloopFwdSm80ILi8ELi1ELb1EN4cute5tupleIJNS5_1CILi128EEENS7_ILi48EEENS7_ILi256EEEEEELi256ENS_6half_tEfNS_4arch4Sm80ELb0ELb1ELb1ELb1ELb0ELb0ELb1ELb0EEENS1_21CollectiveEpilogueFwdINS6_IJS8_SA_S9_EEENS6_IJNS7_ILi1EEESI_SI_EEESC_SE_Li256ELb1ELb1ELb0ELb0EEENS1_19SingleTileSchedulerILb1ELb0ELb1ELi128EEEEEEEEEvNT_6ParamsE,"",@"SHT_CUDA_INFO"
	.sectionflags	@""
	.align	4


	//----- nvinfo : EIATTR_CUDA_API_VERSION
	.align		4
        /*0000*/ 	.byte	0x04, 0x37
        /*0002*/ 	.short	(.L_168 - .L_167)
.L_167:
        /*0004*/ 	.word	0x00000082


	//----- nvinfo : EIATTR_KPARAM_INFO
	.align		4
.L_168:
        /*0008*/ 	.byte	0x04, 0x17
        /*000a*/ 	.short	(.L_170 - .L_169)
.L_169:
        /*000c*/ 	.word	0x00000000
        /*0010*/ 	.short	0x0000
        /*0012*/ 	.short	0x0000
        /*0014*/ 	.byte	0x00, 0xf0, 0x61, 0x10


	//----- nvinfo : EIATTR_SPARSE_MMA_MASK
	.align		4
.L_170:
        /*0018*/ 	.byte	0x03, 0x50
        /*001a*/ 	.short	0x0000


	//----- nvinfo : EIATTR_MAXREG_COUNT
	.align		4
        /*001c*/ 	.byte	0x03, 0x1b
        /*001e*/ 	.short	0x00ff


	//----- nvinfo : EIATTR_MERCURY_ISA_VERSION
	.align		4
        /*0020*/ 	.byte	0x03, 0x5f
        /*0022*/ 	.short	0x0101


	//----- nvinfo : EIATTR_EXIT_INSTR_OFFSETS
	.align		4
        /*0024*/ 	.byte	0x04, 0x1c
        /*0026*/ 	.short	(.L_172 - .L_171)


	//   ....[0]....
.L_171:
        /*0028*/ 	.word	0x00000010


	//----- nvinfo : EIATTR_MAX_THREADS
	.align		4
.L_172:
        /*002c*/ 	.byte	0x04, 0x05
        /*002e*/ 	.short	(.L_174 - .L_173)
.L_173:
        /*0030*/ 	.word	0x00000100
        /*0034*/ 	.word	0x00000001
        /*0038*/ 	.word	0x00000001


	//----- nvinfo : EIATTR_CBANK_PARAM_SIZE
	.align		4
.L_174:
        /*003c*/ 	.byte	0x03, 0x19
        /*003e*/ 	.short	0x0418


	//----- nvinfo : EIATTR_PARAM_CBANK
	.align		4
        /*0040*/ 	.byte	0x04, 0x0a
        /*0042*/ 	.short	(.L_176 - .L_175)
	.align		4
.L_175:
        /*0044*/ 	.word	index@(.nv.constant0._ZN7cutlass13device_kernelIN5flash19enable_sm80_to_sm89INS1_16FlashAttnFwdSm80INS1_25CollectiveMainloopFwdSm80ILi8ELi1ELb1EN4cute5tupleIJNS5_1CILi128EEENS7_ILi48EEENS7_ILi256EEEEEELi256ENS_6half_tEfNS_4arch4Sm80ELb0ELb1ELb1ELb1ELb0ELb0ELb1ELb0EEENS1_21CollectiveEpilogueFwdINS6_IJS8_SA_S9_EEENS6_IJNS7_ILi1EEESI_SI_EEESC_SE_Li256ELb1ELb1ELb0ELb0EEENS1_19SingleTileSchedulerILb1ELb0ELb1ELi128EEEEEEEEEvNT_6ParamsE)
        /*0048*/ 	.short	0x0210
        /*004a*/ 	.short	0x0418


	//----- nvinfo : EIATTR_SW_WAR
	.align		4
.L_176:
        /*004c*/ 	.byte	0x04, 0x36
        /*004e*/ 	.short	(.L_178 - .L_177)
.L_177:
        /*0050*/ 	.word	0x00000008
.L_178:


//--------------------- .nv.info._ZN7cutlass13device_kernelIN5flash19enable_sm80_to_sm89INS1_16FlashAttnFwdSm80INS1_25CollectiveMainloopFwdSm80ILi8ELi1ELb0EN4cute5tupleIJNS5_1CILi128EEENS7_ILi32EEENS7_ILi256EEEEEELi256ENS_6half_tEfNS_4arch4Sm80ELb0ELb1ELb1ELb1ELb0ELb1ELb1ELb0EEENS1_21CollectiveEpilogueFwdINS6_IJS8_SA_S9_EEENS6_IJNS7_ILi1EEESI_SI_EEESC_SE_Li256ELb1ELb1ELb0ELb0EEENS1_19SingleTileSchedulerILb1ELb0ELb1ELi128EEEEEEEEEvNT_6ParamsE --------------------------
	.section	.nv.info._ZN7cutlass13device_kernelIN5flash19enable_sm80_to_sm89INS1_16FlashAttnFwdSm80INS1_25CollectiveMainloopFwdSm80ILi8ELi1ELb0EN4cute5tupleIJNS5_1CILi128EEENS7_ILi32EEENS7_ILi256EEEEEELi256ENS_6half_tEfNS_4arch4Sm80ELb0ELb1ELb1ELb1ELb0ELb1ELb1ELb0EEENS1_21CollectiveEpilogueFwdINS6_IJS8_SA_S9_EEENS6_IJNS7_ILi1EEESI_SI_EEESC_SE_Li256ELb1ELb1ELb0ELb0EEENS1_19SingleTileSchedulerILb1ELb0ELb1ELi128EEEEEEEEEvNT_6ParamsE,"",@"SHT_CUDA_INFO"
	.sectionflags	@""
	.align	4


	//----- nvinfo : EIATTR_CUDA_API_VERSION
	.align		4
        /*0000*/ 	.byte	0x04, 0x37
        /*0002*/ 	.short	(.L_180 - .L_179)
.L_179:
        /*0004*/ 	.word	0x00000082


	//----- nvinfo : EIATTR_KPARAM_INFO
	.align		4
.L_180:
        /*0008*/ 	.byte	0x04, 0x17
        /*000a*/ 	.short	(.L_182 - .L_181)
.L_181:
        /*000c*/ 	.word	0x00000000
        /*0010*/ 	.short	0x0000
        /*0012*/ 	.short	0x0000
        /*0014*/ 	.byte	0x00, 0xf0, 0x61, 0x10


	//----- nvinfo : EIATTR_SPARSE_MMA_MASK
	.align		4
.L_182:
        /*0018*/ 	.byte	0x03, 0x50
        /*001a*/ 	.short	0x0000


	//----- nvinfo : EIATTR_MAXREG_COUNT
	.align		4
        /*001c*/ 	.byte	0x03, 0x1b
        /*001e*/ 	.short	0x00ff


	//----- nvinfo : EIATTR_MERCURY_ISA_VERSION
	.align		4
        /*0020*/ 	.byte	0x03, 0x5f
        /*0022*/ 	.short	0x0101


	//----- nvinfo : EIATTR_EXIT_INSTR_OFFSETS
	.align		4
        /*0024*/ 	.byte	0x04, 0x1c
        /*0026*/ 	.short	(.L_184 - .L_183)


	//   ....[0]....
.L_183:
        /*0028*/ 	.word	0x00000010


	//----- nvinfo : EIATTR_MAX_THREADS
	.align		4
.L_184:
        /*002c*/ 	.byte	0x04, 0x05
        /*002e*/ 	.short	(.L_186 - .L_185)
.L_185:
        /*0030*/ 	.word	0x00000100
        /*0034*/ 	.word	0x00000001
        /*0038*/ 	.word	0x00000001


	//----- nvinfo : EIATTR_CBANK_PARAM_SIZE
	.align		4
.L_186:
        /*003c*/ 	.byte	0x03, 0x19
        /*003e*/ 	.short	0x0418


	//----- nvinfo : EIATTR_PARAM_CBANK
	.align		4
        /*0040*/ 	.byte	0x04, 0x0a
        /*0042*/ 	.short	(.L_188 - .L_187)
	.align		4
.L_187:
        /*0044*/ 	.word	index@(.nv.constant0._ZN7cutlass13device_kernelIN5flash19enable_sm80_to_sm89INS1_16FlashAttnFwdSm80INS1_25CollectiveMainloopFwdSm80ILi8ELi1ELb0EN4cute5tupleIJNS5_1CILi128EEENS7_ILi32EEENS7_ILi256EEEEEELi256ENS_6half_tEfNS_4arch4Sm80ELb0ELb1ELb1ELb1ELb0ELb1ELb1ELb0EEENS1_21CollectiveEpilogueFwdINS6_IJS8_SA_S9_EEENS6_IJNS7_ILi1EEESI_SI_EEESC_SE_Li256ELb1ELb1ELb0ELb0EEENS1_19SingleTileSchedulerILb1ELb0ELb1ELi128EEEEEEEEEvNT_6ParamsE)
        /*0048*/ 	.short	0x0210
        /*004a*/ 	.short	0x0418


	//----- nvinfo : EIATTR_SW_WAR
	.align		4
.L_188:
        /*004c*/ 	.byte	0x04, 0x36
        /*004e*/ 	.short	(.L_190 - .L_189)
.L_189:
        /*0050*/ 	.word	0x00000008
.L_190:


//--------------------- .nv.info._ZN7cutlass13device_kernelIN5flash19enable_sm80_to_sm89INS1_16FlashAttnFwdSm80INS1_25CollectiveMainloopFwdSm80ILi8ELi1ELb1EN4cute5tupleIJNS5_1CILi128EEENS7_ILi64EEENS7_ILi256EEEEEELi256ENS_6half_tEfNS_4arch4Sm80ELb1ELb0ELb1ELb0ELb0ELb0ELb1ELb0EEENS1_21CollectiveEpilogueFwdINS6_IJS8_SA_S9_EEENS6_IJNS7_ILi1EEESI_SI_EEESC_SE_Li256ELb0ELb1ELb0ELb0EEENS1_30DynamicPersistentTileSchedulerILi256ELi256ELb0ELb1ELb0EEEEEEEEEvNT_6ParamsE --------------------------
	.section	.nv.info._ZN7cutlass13device_kernelIN5flash19enable_sm80_to_sm89INS1_16FlashAttnFwdSm80INS1_25CollectiveMainloopFwdSm80ILi8ELi1ELb1EN4cute5tupleIJNS5_1CILi128EEENS7_ILi64EEENS7_ILi256EEEEEELi256ENS_6half_tEfNS_4arch4Sm80ELb1ELb0ELb1ELb0ELb0ELb0ELb1ELb0EEENS1_21CollectiveEpilogueFwdINS6_IJS8_SA_S9_EEENS6_IJNS7_ILi1EEESI_SI_EEESC_SE_Li256ELb0ELb1ELb0ELb0EEENS1_30DynamicPersistentTileSchedulerILi256ELi256ELb0ELb1ELb0EEEEEEEEEvNT_6ParamsE,"",@"SHT_CUDA_INFO"
	.sectionflags	@""
	.align	4


	//----- nvinfo : EIATTR_CUDA_API_VERSION
	.align		4
        /*0000*/ 	.byte	0x04, 0x37
        /*0002*/ 	.short	(.L_192 - .L_191)
.L_191:
        /*0004*/ 	.word	0x00000082


	//----- nvinfo : EIATTR_KPARAM_INFO
	.align		4
.L_192:
        /*0008*/ 	.byte	0x04, 0x17
        /*000a*/ 	.short	(.L_194 - .L_193)
.L_193:
        /*000c*/ 	.word	0x00000000
        /*0010*/ 	.short	0x0000
        /*0012*/ 	.short	0x0000
        /*0014*/ 	.byte	0x00, 0xf0, 0xa1, 0x10


	//----- nvinfo : EIATTR_SPARSE_MMA_MASK
	.align		4
.L_194:
        /*0018*/ 	.byte	0x03, 0x50
        /*001a*/ 	.short	0x0000


	//----- nvinfo : EIATTR_MAXREG_COUNT
	.align		4
        /*001c*/ 	.byte	0x03, 0x1b
        /*001e*/ 	.short	0x00ff


	//----- nvinfo : EIATTR_MERCURY_ISA_VERSION
	.align		4
        /*0020*/ 	.byte	0x03, 0x5f
        /*0022*/ 	.short	0x0101


	//----- nvinfo : EIATTR_EXIT_INSTR_OFFSETS
	.align		4
        /*0024*/ 	.byte	0x04, 0x1c
        /*0026*/ 	.short	(.L_196 - .L_195)


	//   ....[0]....
.L_195:
        /*0028*/ 	.word	0x00000010


	//----- nvinfo : EIATTR_MAX_THREADS
	.align		4
.L_196:
        /*002c*/ 	.byte	0x04, 0x05
        /*002e*/ 	.short	(.L_198 - .L_197)
.L_197:
        /*0030*/ 	.word	0x00000100
        /*0034*/ 	.word	0x00000001
        /*0038*/ 	.word	0x00000001


	//----- nvinfo : EIATTR_CBANK_PARAM_SIZE
	.align		4
.L_198:
        /*003c*/ 	.byte	0x03, 0x19
        /*003e*/ 	.short	0x0428


	//----- nvinfo : EIATTR_PARAM_CBANK
	.align		4
        /*0040*/ 	.byte	0x04, 0x0a
        /*0042*/ 	.short	(.L_200 - .L_199)
	.align		4
.L_199:
        /*0044*/ 	.word	index@(.nv.constant0._ZN7cutlass13device_kernelIN5flash19enable_sm80_to_sm89INS1_16FlashAttnFwdSm80INS1_25CollectiveMainloopFwdSm80ILi8ELi1ELb1EN4cute5tupleIJNS5_1CILi128EEENS7_ILi64EEENS7_ILi256EEEEEELi256ENS_6half_tEfNS_4arch4Sm80ELb1ELb0ELb1ELb0ELb0ELb0ELb1ELb0EEENS1_21CollectiveEpilogueFwdINS6_IJS8_SA_S9_EEENS6_IJNS7_ILi1EEESI_SI_EEESC_SE_Li256ELb0ELb1ELb0ELb0EEENS1_30DynamicPersistentTileSchedulerILi256ELi256ELb0ELb1ELb0EEEEEEEEEvNT_6ParamsE)
        /*0048*/ 	.short	0x0210
        /*004a*/ 	.short	0x0428


	//----- nvinfo : EIATTR_SW_WAR
	.align		4
.L_200:
        /*004c*/ 	.byte	0x04, 0x36
        /*004e*/ 	.short	(.L_202 - .L_201)
.L_201:
        /*0050*/ 	.word	0x00000008
.L_202:


//--------------------- .nv.info._ZN7cutlass13device_kernelIN5flash19enable_sm80_to_sm89INS1_16FlashAttnFwdSm80INS1_25CollectiveMainloopFwdSm80ILi8ELi1ELb1EN4cute5tupleIJNS5_1CILi128EEENS7_ILi64EEENS7_ILi256EEEEEELi256ENS_6half_tEfNS_4arch4Sm80ELb1ELb0ELb1ELb1ELb0ELb0ELb1ELb0EEENS1_21CollectiveEpilogueFwdINS6_IJS8_SA_S9_EEENS6_IJNS7_ILi1EEESI_SI_EEESC_SE_Li256ELb1ELb1ELb0ELb0EEENS1_19SingleTileSchedulerILb1ELb0ELb1ELi128EEEEEEEEEvNT_6ParamsE --------------------------
	.section	.nv.info._ZN7cutlass13device_kernelIN5flash19enable_sm80_to_sm89INS1_16FlashAttnFwdSm80INS1_25CollectiveMainloopFwdSm80ILi8ELi1ELb1EN4cute5tupleIJNS5_1CILi128EEENS7_ILi64EEENS7_ILi256EEEEEELi256ENS_6half_tEfNS_4arch4Sm80ELb1ELb0ELb1ELb1ELb0ELb0ELb1ELb0EEENS1_21CollectiveEpilogueFwdINS6_IJS8_SA_S9_EEENS6_IJNS7_ILi1EEESI_SI_EEESC_SE_Li256ELb1ELb1ELb0ELb0EEENS1_19SingleTileSchedulerILb1ELb0ELb1ELi128EEEEEEEEEvNT_6ParamsE,"",@"SHT_CUDA_INFO"
	.sectionflags	@""
	.align	4


	//----- nvinfo : EIATTR_CUDA_API_VERSION
	.align		4
        /*0000*/ 	.byte	0x04, 0x37
        /*0002*/ 	.short	(.L_204 - .L_203)
.L_203:
        /*0004*/ 	.word	0x00000082


	//----- nvinfo : EIATTR_KPARAM_INFO
	.align		4
.L_204:
        /*0008*/ 	.byte	0x04, 0x17
        /*000a*/ 	.short	(.L_206 - .L_205)
.L_205:
        /*000c*/ 	.word	0x00000000
        /*0010*/ 	.short	0x0000
        /*0012*/ 	.short	0x0000
        /*0014*/ 	.byte	0x00, 0xf0, 0x61, 0x10


	//----- nvinfo : EIATTR_SPARSE_MMA_MASK
	.align		4
.L_206:
        /*0018*/ 	.byte	0x03, 0x50
        /*001a*/ 	.short	0x0000


	//----- nvinfo : EIATTR_MAXREG_COUNT
	.align		4
        /*001c*/ 	.byte	0x03, 0x1b
        /*001e*/ 	.short	0x00ff


	//----- nvinfo : EIATTR_MERCURY_ISA_VERSION
	.align		4
        /*0020*/ 	.byte	0x03, 0x5f
        /*0022*/ 	.short	0x0101


	//----- nvinfo : EIATTR_EXIT_INSTR_OFFSETS
	.align		4
        /*0024*/ 	.byte	0x04, 0x1c
        /*0026*/ 	.short	(.L_208 - .L_207)


	//   ....[0]....
.L_207:
        /*0028*/ 	.word	0x00000010


	//----- nvinfo : EIATTR_MAX_THREADS
	.align		4
.L_208:
        /*002c*/ 	.byte	0x04, 0x05
        /*002e*/ 	.short	(.L_210 - .L_209)
.L_209:
        /*0030*/ 	.word	0x00000100
        /*0034*/ 	.word	0x00000001
        /*0038*/ 	.word	0x00000001


	//----- nvinfo : EIATTR_CBANK_PARAM_SIZE
	.align		4
.L_210:
        /*003c*/ 	.byte	0x03, 0x19
        /*003e*/ 	.short	0x0418


	//----- nvinfo : EIATTR_PARAM_CBANK
	.align		4
        /*0040*/ 	.byte	0x04, 0x0a
        /*0042*/ 	.short	(.L_212 - .L_211)
	.align		4
.L_211:
        /*0044*/ 	.word	index@(.nv.constant0._ZN7cutlass13device_kernelIN5flash19enable_sm80_to_sm89INS1_16FlashAttnFwdSm80INS1_25CollectiveMainloopFwdSm80ILi8ELi1ELb1EN4cute5tupleIJNS5_1CILi128EEENS7_ILi64EEENS7_ILi256EEEEEELi256ENS_6half_tEfNS_4arch4Sm80ELb1ELb0ELb1ELb1ELb0ELb0ELb1ELb0EEENS1_21CollectiveEpilogueFwdINS6_IJS8_SA_S9_EEENS6_IJNS7_ILi1EEESI_SI_EEESC_SE_Li256ELb1ELb1ELb0ELb0EEENS1_19SingleTileSchedulerILb1ELb0ELb1ELi128EEEEEEEEEvNT_6ParamsE)
        /*0048*/ 	.short	0x0210
        /*004a*/ 	.short	0x0418


	//----- nvinfo : EIATTR_SW_WAR
	.align		4
.L_212:
        /*004c*/ 	.byte	0x04, 0x36
        /*004e*/ 	.short	(.L_214 - .L_213)
.L_213:
        /*0050*/ 	.word	0x00000008
.L_214:


//--------------------- .nv.info._ZN7cutlass13device_kernelIN5flash19enable_sm80_to_sm89INS1_16FlashAttnFwdSm80INS1_25CollectiveMainloopFwdSm80ILi8ELi1ELb0EN4cute5tupleIJNS5_1CILi128EEENS7_ILi32EEENS7_ILi256EEEEEELi256ENS_6half_tEfNS_4arch4Sm80ELb1ELb0ELb1ELb1ELb0ELb1ELb1ELb0EEENS1_21CollectiveEpilogueFwdINS6_IJS8_SA_S9_EEENS6_IJNS7_ILi1EEESI_SI_EEESC_SE_Li256ELb1ELb1ELb0ELb0EEENS1_19SingleTileSchedulerILb1ELb0ELb1ELi128EEEEEEEEEvNT_6ParamsE --------------------------
	.section	.nv.info._ZN7cutlass13device_kernelIN5flash19enable_sm80_to_sm89INS1_16FlashAttnFwdSm80INS1_25CollectiveMainloopFwdSm80ILi8ELi1ELb0EN4cute5tupleIJNS5_1CILi128EEENS7_ILi32EEENS7_ILi256EEEEEELi256ENS_6half_tEfNS_4arch4Sm80ELb1ELb0ELb1ELb1ELb0ELb1ELb1ELb0EEENS1_21CollectiveEpilogueFwdINS6_IJS8_SA_S9_EEENS6_IJNS7_ILi1EEESI_SI_EEESC_SE_Li256ELb1ELb1ELb0ELb0EEENS1_19SingleTileSchedulerILb1ELb0ELb1ELi128EEEEEEEEEvNT_6ParamsE,"",@"SHT_CUDA_INFO"
	.sectionflags	@""
	.align	4


	//----- nvinfo : EIATTR_CUDA_API_VERSION
	.align		4
        /*0000*/ 	.byte	0x04, 0x37
        /*0002*/ 	.short	(.L_216 - .L_215)
.L_215:
        /*0004*/ 	.word	0x00000082


	//----- nvinfo : EIATTR_KPARAM_INFO
	.align		4
.L_216:
        /*0008*/ 	.byte	0x04, 0x17
        /*000a*/ 	.short	(.L_218 - .L_217)
.L_217:
        /*000c*/ 	.word	0x00000000
        /*0010*/ 	.short	0x0000
        /*0012*/ 	.short	0x0000
        /*0014*/ 	.byte	0x00, 0xf0, 0x61, 0x10


	//----- nvinfo : EIATTR_SPARSE_MMA_MASK
	.align		4
.L_218:
        /*0018*/ 	.byte	0x03, 0x50
        /*001a*/ 	.short	0x0000


	//----- nvinfo : EIATTR_MAXREG_COUNT
	.align		4
        /*001c*/ 	.byte	0x03, 0x1b
        /*001e*/ 	.short	0x00ff


	//----- nvinfo : EIATTR_MERCURY_ISA_VERSION
	.align		4
        /*0020*/ 	.byte	0x03, 0x5f
        /*0022*/ 	.short	0x0101


	//----- nvinfo : EIATTR_EXIT_INSTR_OFFSETS
	.align		4
        /*0024*/ 	.byte	0x04, 0x1c
        /*0026*/ 	.short	(.L_220 - .L_219)


	//   ....[0]....
.L_219:
        /*0028*/ 	.word	0x00000010


	//----- nvinfo : EIATTR_MAX_THREADS
	.align		4
.L_220:
        /*002c*/ 	.byte	0x04, 0x05
        /*002e*/ 	.short	(.L_222 - .L_221)
.L_221:
        /*0030*/ 	.word	0x00000100
        /*0034*/ 	.word	0x00000001
        /*0038*/ 	.word	0x00000001


	//----- nvinfo : EIATTR_CBANK_PARAM_SIZE
	.align		4
.L_222:
        /*003c*/ 	.byte	0x03, 0x19
        /*003e*/ 	.short	0x0418


	//----- nvinfo : EIATTR_PARAM_CBANK
	.align		4
        /*0040*/ 	.byte	0x04, 0x0a
        /*0042*/ 	.short	(.L_224 - .L_223)
	.align		4
.L_223:
        /*0044*/ 	.word	index@(.nv.constant0._ZN7cutlass13device_kernelIN5flash19enable_sm80_to_sm89INS1_16FlashAttnFwdSm80INS1_25CollectiveMainloopFwdSm80ILi8ELi1ELb0EN4cute5tupleIJNS5_1CILi128EEENS7_ILi32EEENS7_ILi256EEEEEELi256ENS_6half_tEfNS_4arch4Sm80ELb1ELb0ELb1ELb1ELb0ELb1ELb1ELb0EEENS1_21CollectiveEpilogueFwdINS6_IJS8_SA_S9_EEENS6_IJNS7_ILi1EEESI_SI_EEESC_SE_Li256ELb1ELb1ELb0ELb0EEENS1_19SingleTileSchedulerILb1ELb0ELb1ELi128EEEEEEEEEvNT_6ParamsE)
        /*0048*/ 	.short	0x0210
        /*004a*/ 	.short	0x0418


	//----- nvinfo : EIATTR_SW_WAR
	.align		4
.L_224:
        /*004c*/ 	.byte	0x04, 0x36
        /*004e*/ 	.short	(.L_226 - .L_225)
.L_225:
        /*0050*/ 	.word	0x00000008
.L_226:


//--------------------- .nv.info._ZN7cutlass13device_kernelIN5flash19enable_sm80_to_sm89INS1_16FlashAttnFwdSm80INS1_25CollectiveMainloopFwdSm80ILi8ELi1ELb0EN4cute5tupleIJNS5_1CILi128EEENS7_ILi96EEENS7_ILi256EEEEEELi256ENS_6half_tEfNS_4arch4Sm80ELb0ELb0ELb1ELb0ELb0ELb0ELb1ELb0EEENS1_21CollectiveEpilogueFwdINS6_IJS8_SA_S9_EEENS6_IJNS7_ILi1EEESI_SI_EEESC_SE_Li256ELb0ELb1ELb0ELb0EEENS1_19SingleTileSchedulerILb0ELb0ELb1ELi128EEEEEEEEEvNT_6ParamsE --------------------------
	.section	.nv.info._ZN7cutlass13device_kernelIN5flash19enable_sm80_to_sm89INS1_16FlashAttnFwdSm80INS1_25CollectiveMainloopFwdSm80ILi8ELi1ELb0EN4cute5tupleIJNS5_1CILi128EEENS7_ILi96EEENS7_ILi256EEEEEELi256ENS_6half_tEfNS_4arch4Sm80ELb0ELb0ELb1ELb0ELb0ELb0ELb1ELb0EEENS1_21CollectiveEpilogueFwdINS6_IJS8_SA_S9_EEENS6_IJNS7_ILi1EEESI_SI_EEESC_SE_Li256ELb0ELb1ELb0ELb0EEENS1_19SingleTileSchedulerILb0ELb0ELb1ELi128EEEEEEEEEvNT_6ParamsE,"",@"SHT_CUDA_INFO"
	.sectionflags	@""
	.align	4


	//----- nvinfo : EIATTR_CUDA_API_VERSION
	.align		4
        /*0000*/ 	.byte	0x04, 0x37
        /*0002*/ 	.short	(.L_228 - .L_227)
.L_227:
        /*0004*/ 	.word	0x00000082


	//----- nvinfo : EIATTR_KPARAM_INFO
	.align		4
.L_228:
        /*0008*/ 	.byte	0x04, 0x17
        /*000a*/ 	.short	(.L_230 - .L_229)
.L_229:
        /*000c*/ 	.word	0x00000000
        /*0010*/ 	.short	0x0000
        /*0012*/ 	.short	0x0000
        /*0014*/ 	.byte	0x00, 0xf0, 0x61, 0x10


	//----- nvinfo : EIATTR_SPARSE_MMA_MASK
	.align		4
.L_230:
        /*0018*/ 	.byte	0x03, 0x50
        /*001a*/ 	.short	0x0000


	//----- nvinfo : EIATTR_MAXREG_COUNT
	.align		4
        /*001c*/ 	.byte	0x03, 0x1b
        /*001e*/ 	.short	0x00ff


	//----- nvinfo : EIATTR_MERCURY_ISA_VERSION
	.align		4
        /*0020*/ 	.byte	0x03, 0x5f
        /*0022*/ 	.short	0x0101


	//----- nvinfo : EIATTR_EXIT_INSTR_OFFSETS
	.align		4
        /*0024*/ 	.byte	0x04, 0x1c
        /*0026*/ 	.short	(.L_232 - .L_231)


	//   ....[0]....
.L_231:
        /*0028*/ 	.word	0x00000010


	//----- nvinfo : EIATTR_MAX_THREADS
	.align		4
.L_232:
        /*002c*/ 	.byte	0x04, 0x05
        /*002e*/ 	.short	(.L_234 - .L_233)
.L_233:
        /*0030*/ 	.word	0x00000100
        /*0034*/ 	.word	0x00000001
        /*0038*/ 	.word	0x00000001


	//----- nvinfo : EIATTR_CBANK_PARAM_SIZE
	.align		4
.L_234:
        /*003c*/ 	.byte	0x03, 0x19
        /*003e*/ 	.short	0x0418


	//----- nvinfo : EIATTR_PARAM_CBANK
	.align		4
        /*0040*/ 	.byte	0x04, 0x0a
        /*0042*/ 	.short	(.L_236 - .L_235)
	.align		4
.L_235:
        /*0044*/ 	.word	index@(.nv.constant0._ZN7cutlass13device_kernelIN5flash19enable_sm80_to_sm89INS1_16FlashAttnFwdSm80INS1_25CollectiveMainloopFwdSm80ILi8ELi1ELb0EN4cute5tupleIJNS5_1CILi128EEENS7_ILi96EEENS7_ILi256EEEEEELi256ENS_6half_tEfNS_4arch4Sm80ELb0ELb0ELb1ELb0ELb0ELb0ELb1ELb0EEENS1_21CollectiveEpilogueFwdINS6_IJS8_SA_S9_EEENS6_IJNS7_ILi1EEESI_SI_EEESC_SE_Li256ELb0ELb1ELb0ELb0EEENS1_19SingleTileSchedulerILb0ELb0ELb1ELi128EEEEEEEEEvNT_6ParamsE)
        /*0048*/ 	.short	0x0210
        /*004a*/ 	.short	0x0418


	//----- nvinfo : EIATTR_SW_WAR
	.align		4
.L_236:
        /*004c*/ 	.byte	0x04, 0x36
        /*004e*/ 	.short	(.L_238 - .L_237)
.L_237:
        /*0050*/ 	.word	0x00000008
.L_238:


//--------------------- .nv.info._ZN7cutlass13device_kernelIN5flash19enable_sm80_to_sm89INS1_16FlashAttnFwdSm80INS1_25CollectiveMainloopFwdSm80ILi8ELi1ELb0EN4cute5tupleIJNS5_1CILi128EEENS7_ILi96EEENS7_ILi256EEEEEELi256ENS_6half_tEfNS_4arch4Sm80ELb0ELb0ELb1ELb1ELb0ELb0ELb1ELb0EEENS1_21CollectiveEpilogueFwdINS6_IJS8_SA_S9_EEENS6_IJNS7_ILi1EEESI_SI_EEESC_SE_Li256ELb1ELb1ELb0ELb0EEENS1_19SingleTileSchedulerILb1ELb0ELb1ELi128EEEEEEEEEvNT_6ParamsE --------------------------
	.section	.nv.info._ZN7cutlass13device_kernelIN5flash19enable_sm80_to_sm89INS1_16FlashAttnFwdSm80INS1_25CollectiveMainloopFwdSm80ILi8ELi1ELb0EN4cute5tupleIJNS5_1CILi128EEENS7_ILi96EEENS7_ILi256EEEEEELi256ENS_6half_tEfNS_4arch4Sm80ELb0ELb0ELb1ELb1ELb0ELb0ELb1ELb0EEENS1_21CollectiveEpilogueFwdINS6_IJS8_SA_S9_EEENS6_IJNS7_ILi1EEESI_SI_EEESC_SE_Li256ELb1ELb1ELb0ELb0EEENS1_19SingleTileSchedulerILb1ELb0ELb1ELi128EEEEEEEEEvNT_6ParamsE,"",@"SHT_CUDA_INFO"
	.sectionflags	@""
	.align	4


	//----- nvinfo : EIATTR_CUDA_API_VERSION
	.align		4
        /*0000*/ 	.byte	0x04, 0x37
        /*0002*/ 	.short	(.L_240 - .L_239)
.L_239:
        /*0004*/ 	.word	0x00000082


	//----- nvinfo : EIATTR_KPARAM_INFO
	.align		4
.L_240:
        /*0008*/ 	.byte	0x04, 0x17
        /*000a*/ 	.short	(.L_242 - .L_241)
.L_241:
        /*000c*/ 	.word	0x00000000
        /*0010*/ 	.short	0x0000
        /*0012*/ 	.short	0x0000
        /*0014*/ 	.byte	0x00, 0xf0, 0x61, 0x10


	//----- nvinfo : EIATTR_SPARSE_MMA_MASK
	.align		4
.L_242:
        /*0018*/ 	.byte	0x03, 0x50
        /*001a*/ 	.short	0x0000


	//----- nvinfo : EIATTR_MAXREG_COUNT
	.align		4
        /*001c*/ 	.byte	0x03, 0x1b
        /*001e*/ 	.short	0x00ff


	//----- nvinfo : EIATTR_MERCURY_ISA_VERSION
	.align		4
        /*0020*/ 	.byte	0x03, 0x5f
        /*0022*/ 	.short	0x0101


	//----- nvinfo : EIATTR_EXIT_INSTR_OFFSETS
	.align		4
        /*0024*/ 	.byte	0x04, 0x1c
        /*0026*/ 	.short	(.L_244 - .L_243)


	//   ....[0]....
.L_243:
        /*0028*/ 	.word	0x00000010


	//----- nvinfo : EIATTR_MAX_THREADS
	.align		4
.L_244:
        /*002c*/ 	.byte	0x04, 0x05
        /*002e*/ 	.short	(.L_246 - .L_245)
.L_245:
        /*0030*/ 	.word	0x00000100
        /*0034*/ 	.word	0x00000001
        /*0038*/ 	.word	0x00000001


	//----- nvinfo : EIATTR_CBANK_PARAM_SIZE
	.align		4
.L_246:
        /*003c*/ 	.byte	0x03, 0x19
        /*003e*/ 	.short	0x0418


	//----- nvinfo : EIATTR_PARAM_CBANK
	.align		4
        /*0040*/ 	.byte	0x04, 0x0a
        /*0042*/ 	.short	(.L_248 - .L_247)
	.align		4
.L_247:
        /*0044*/ 	.word	index@(.nv.constant0._ZN7cutlass13device_kernelIN5flash19enable_sm80_to_sm89INS1_16FlashAttnFwdSm80INS1_25CollectiveMainloopFwdSm80ILi8ELi1ELb0EN4cute5tupleIJNS5_1CILi128EEENS7_ILi96EEENS7_ILi256EEEEEELi256ENS_6half_tEfNS_4arch4Sm80ELb0ELb0ELb1ELb1ELb0ELb0ELb1ELb0EEENS1_21CollectiveEpilogueFwdINS6_IJS8_SA_S9_EEENS6_IJNS7_ILi1EEESI_SI_EEESC_SE_Li256ELb1ELb1ELb0ELb0EEENS1_19SingleTileSchedulerILb1ELb0ELb1ELi128EEEEEEEEEvNT_6ParamsE)
        /*0048*/ 	.short	0x0210
        /*004a*/ 	.short	0x0418


	//----- nvinfo : EIATTR_SW_WAR
	.align		4
.L_248:
        /*004c*/ 	.byte	0x04, 0x36
        /*004e*/ 	.short	(.L_250 - .L_249)
.L_249:
        /*0050*/ 	.word	0x00000008
.L_250:


//--------------------- .nv.info._ZN7cutlass13device_kernelIN5flash19enable_sm80_to_sm89INS1_16FlashAttnFwdSm80INS1_25CollectiveMainloopFwdSm80ILi8ELi1ELb0EN4cute5tupleIJNS5_1CILi128EEENS7_ILi48EEENS7_ILi256EEEEEELi256ENS_6half_tEfNS_4arch4Sm80ELb0ELb0ELb1ELb1ELb0ELb1ELb1ELb0EEENS1_21CollectiveEpilogueFwdINS6_IJS8_SA_S9_EEENS6_IJNS7_ILi1EEESI_SI_EEESC_SE_Li256ELb1ELb1ELb0ELb0EEENS1_19SingleTileSchedulerILb1ELb0ELb1ELi128EEEEEEEEEvNT_6ParamsE --------------------------
	.section	.nv.info._ZN7cutlass13device_kernelIN5flash19enable_sm80_to_sm89INS1_16FlashAttnFwdSm80INS1_25CollectiveMainloopFwdSm80ILi8ELi1ELb0EN4cute5tupleIJNS5_1CILi128EEENS7_ILi48EEENS7_ILi256EEEEEELi256ENS_6half_tEfNS_4arch4Sm80ELb0ELb0ELb1ELb1ELb0ELb1ELb1ELb0EEENS1_21CollectiveEpilogueFwdINS6_IJS8_SA_S9_EEENS6_IJNS7_ILi1EEESI_SI_EEESC_SE_Li256ELb1ELb1ELb0ELb0EEENS1_19SingleTileSchedulerILb1ELb0ELb1ELi128EEEEEEEEEvNT_6ParamsE,"",@"SHT_CUDA_INFO"
	.sectionflags	@""
	.align	4


	//----- nvinfo : EIATTR_CUDA_API_VERSION
	.align		4
        /*0000*/ 	.byte	0x04, 0x37
        /*0002*/ 	.short	(.L_252 - .L_251)
.L_251:
        /*0004*/ 	.word	0x00000082


	//----- nvinfo : EIATTR_KPARAM_INFO
	.align		4
.L_252:
        /*0008*/ 	.byte	0x04, 0x17
        /*000a*/ 	.short	(.L_254 - .L_253)
.L_253:
        /*000c*/ 	.word	0x00000000
        /*0010*/ 	.short	0x0000
        /*0012*/ 	.short	0x0000
        /*0014*/ 	.byte	0x00, 0xf0, 0x61, 0x10


	//----- nvinfo : EIATTR_SPARSE_MMA_MASK
	.align		4
.L_254:
        /*0018*/ 	.byte	0x03, 0x50
        /*001a*/ 	.short	0x0000


	//----- nvinfo : EIATTR_MAXREG_COUNT
	.align		4
        /*001c*/ 	.byte	0x03, 0x1b
        /*001e*/ 	.short	0x00ff


	//----- nvinfo : EIATTR_MERCURY_ISA_VERSION
	.align		4
        /*0020*/ 	.byte	0x03, 0x5f
        /*0022*/ 	.short	0x0101


	//----- nvinfo : EIATTR_EXIT_INSTR_OFFSETS
	.align		4
        /*0024*/ 	.byte	0x04, 0x1c
        /*0026*/ 	.short	(.L_256 - .L_255)


	//   ....[0]....
.L_255:
        /*0028*/ 	.word	0x00000010


	//----- nvinfo : EIATTR_MAX_THREADS
	.align		4
.L_256:
        /*002c*/ 	.byte	0x04, 0x05
        /*002e*/ 	.short	(.L_258 - .L_257)
.L_257:
        /*0030*/ 	.word	0x00000100
        /*0034*/ 	.word	0x00000001
        /*0038*/ 	.word	0x00000001


	//----- nvinfo : EIATTR_CBANK_PARAM_SIZE
	.align		4
.L_258:
        /*003c*/ 	.byte	0x03, 0x19
        /*003e*/ 	.short	0x0418


	//----- nvinfo : EIATTR_PARAM_CBANK
	.align		4
        /*0040*/ 	.byte	0x04, 0x0a
        /*0042*/ 	.short	(.L_260 - .L_259)
	.align		4
.L_259:
        /*0044*/ 	.word	index@(.nv.constant0._ZN7cutlass13device_kernelIN5flash19enable_sm80_to_sm89INS1_16FlashAttnFwdSm80INS1_25CollectiveMainloopFwdSm80ILi8ELi1ELb0EN4cute5tupleIJNS5_1CILi128EEENS7_ILi48EEENS7_ILi256EEEEEELi256ENS_6half_tEfNS_4arch4Sm80ELb0ELb0ELb1ELb1ELb0ELb1ELb1ELb0EEENS1_21CollectiveEpilogueFwdINS6_IJS8_SA_S9_EEENS6_IJNS7_ILi1EEESI_SI_EEESC_SE_Li256ELb1ELb1ELb0ELb0EEENS1_19SingleTileSchedulerILb1ELb0ELb1ELi128EEEEEEEEEvNT_6ParamsE)
        /*0048*/ 	.short	0x0210
        /*004a*/ 	.short	0x0418


	//----- nvinfo : EIATTR_SW_WAR
	.align		4
.L_260:
        /*004c*/ 	.byte	0x04, 0x36
        /*004e*/ 	.short	(.L_262 - .L_261)
.L_261:
        /*0050*/ 	.word	0x00000008
.L_262:


//--------------------- .nv.info._ZN7cutlass13device_kernelIN5flash19enable_sm80_to_sm89INS1_16FlashAttnFwdSm80INS1_25CollectiveMainloopFwdSm80ILi8ELi1ELb0EN4cute5tupleIJNS5_1CILi128EEENS7_ILi64EEENS7_ILi256EEEEEELi256ENS_6half_tEfNS_4arch4Sm80ELb0ELb1ELb1ELb0ELb0ELb0ELb1ELb0EEENS1_21CollectiveEpilogueFwdINS6_IJS8_SA_S9_EEENS6_IJNS7_ILi1EEESI_SI_EEESC_SE_Li256ELb0ELb1ELb0ELb0EEENS1_19SingleTileSchedulerILb0ELb0ELb1ELi128EEEEEEEEEvNT_6ParamsE --------------------------
	.section	.nv.info._ZN7cutlass13device_kernelIN5flash19enable_sm80_to_sm89INS1_16FlashAttnFwdSm80INS1_25CollectiveMainloopFwdSm80ILi8ELi1ELb0EN4cute5tupleIJNS5_1CILi128EEENS7_ILi64EEENS7_ILi256EEEEEELi256ENS_6half_tEfNS_4arch4Sm80ELb0ELb1ELb1ELb0ELb0ELb0ELb1ELb0EEENS1_21CollectiveEpilogueFwdINS6_IJS8_SA_S9_EEENS6_IJNS7_ILi1EEESI_SI_EEESC_SE_Li256ELb0ELb1ELb0ELb0EEENS1_19SingleTileSchedulerILb0ELb0ELb1ELi128EEEEEEEEEvNT_6ParamsE,"",@"SHT_CUDA_INFO"
	.sectionflags	@""
	.align	4


	//----- nvinfo : EIATTR_CUDA_API_VERSION
	.align		4
        /*0000*/ 	.byte	0x04, 0x37
        /*0002*/ 	.short	(.L_264 - .L_263)
.L_263:
        /*0004*/ 	.word	0x00000082


	//----- nvinfo : EIATTR_KPARAM_INFO
	.align		4
.L_264:
        /*0008*/ 	.byte	0x04, 0x17
        /*000a*/ 	.short	(.L_266 - .L_265)
.L_265:
        /*000c*/ 	.word	0x00000000
        /*0010*/ 	.short	0x0000
        /*0012*/ 	.short	0x0000
        /*0014*/ 	.byte	0x00, 0xf0, 0x61, 0x10


	//----- nvinfo : EIATTR_SPARSE_MMA_MASK
	.align		4
.L_266:
        /*0018*/ 	.byte	0x03, 0x50
        /*001a*/ 	.short	0x0000


	//----- nvinfo : EIATTR_MAXREG_COUNT
	.align		4
        /*001c*/ 	.byte	0x03, 0x1b
        /*001e*/ 	.short	0x00ff


	//----- nvinfo : EIATTR_MERCURY_ISA_VERSION
	.align		4
        /*0020*/ 	.byte	0x03, 0x5f
        /*0022*/ 	.short	0x0101


	//----- nvinfo : EIATTR_EXIT_INSTR_OFFSETS
	.align		4
        /*0024*/ 	.byte	0x04, 0x1c
        /*0026*/ 	.short	(.L_268 - .L_267)


	//   ....[0]....
.L_267:
        /*0028*/ 	.word	0x00000010


	//----- nvinfo : EIATTR_MAX_THREADS
	.align		4
.L_268:
        /*002c*/ 	.byte	0x04, 0x05
        /*002e*/ 	.short	(.L_270 - .L_269)
.L_269:
        /*0030*/ 	.word	0x00000100
        /*0034*/ 	.word	0x00000001
        /*0038*/ 	.word	0x00000001


	//----- nvinfo : EIATTR_CBANK_PARAM_SIZE
	.align		4
.L_270:
        /*003c*/ 	.byte	0x03, 0x19
        /*003e*/ 	.short	0x0418


	//----- nvinfo : EIATTR_PARAM_CBANK
	.align		4
        /*0040*/ 	.byte	0x04, 0x0a
        /*0042*/ 	.short	(.L_272 - .L_271)
	.align		4
.L_271:
        /*0044*/ 	.word	index@(.nv.constant0._ZN7cutlass13device_kernelIN5flash19enable_sm80_to_sm89INS1_16FlashAttnFwdSm80INS1_25CollectiveMainloopFwdSm80ILi8ELi1ELb0EN4cute5tupleIJNS5_1CILi128EEENS7_ILi64EEENS7_ILi256EEEEEELi256ENS_6half_tEfNS_4arch4Sm80ELb0ELb1ELb1ELb0ELb0ELb0ELb1ELb0EEENS1_21CollectiveEpilogueFwdINS6_IJS8_SA_S9_EEENS6_IJNS7_ILi1EEESI_SI_EEESC_SE_Li256ELb0ELb1ELb0ELb0EEENS1_19SingleTileSchedulerILb0ELb0ELb1ELi128EEEEEEEEEvNT_6ParamsE)
        /*0048*/ 	.short	0x0210
        /*004a*/ 	.short	0x0418


	//----- nvinfo : EIATTR_SW_WAR
	.align		4
.L_272:
        /*004c*/ 	.byte	0x04, 0x36
        /*004e*/ 	.short	(.L_274 - .L_273)
.L_273:
        /*0050*/ 	.word	0x00000008
.L_274:


//--------------------- .nv.info._ZN7cutlass13device_kernelIN5flash19enable_sm80_to_sm89INS1_16FlashAttnFwdSm80INS1_25CollectiveMainloopFwdSm80ILi8ELi1ELb0EN4cute5tupleIJNS5_1CILi128EEENS7_ILi64EEENS7_ILi256EEEEEELi256ENS_6half_tEfNS_4arch4Sm80ELb0ELb1ELb1ELb1ELb0ELb0ELb1ELb0EEENS1_21CollectiveEpilogueFwdINS6_IJS8_SA_S9_EEENS6_IJNS7_ILi1EEESI_SI_EEESC_SE_Li256ELb1ELb1ELb0ELb0EEENS1_19SingleTileSchedulerILb1ELb0ELb1ELi128EEEEEEEEEvNT_6ParamsE --------------------------
	.section	.nv.info._ZN7cutlass13device_kernelIN5flash19enable_sm80_to_sm89INS1_16FlashAttnFwdSm80INS1_25CollectiveMainloopFwdSm80ILi8ELi1ELb0EN4cute5tupleIJNS5_1CILi128EEENS7_ILi64EEENS7_ILi256EEEEEELi256ENS_6half_tEfNS_4arch4Sm80ELb0ELb1ELb1ELb1ELb0ELb0ELb1ELb0EEENS1_21CollectiveEpilogueFwdINS6_IJS8_SA_S9_EEENS6_IJNS7_ILi1EEESI_SI_EEESC_SE_Li256ELb1ELb1ELb0ELb0EEENS1_19SingleTileSchedulerILb1ELb0ELb1ELi128EEEEEEEEEvNT_6ParamsE,"",@"SHT_CUDA_INFO"
	.sectionflags	@""
	.align	4


	//----- nvinfo : EIATTR_CUDA_API_VERSION
	.align		4
        /*0000*/ 	.byte	0x04, 0x37
        /*0002*/ 	.short	(.L_276 - .L_275)
.L_275:
        /*0004*/ 	.word	0x00000082


	//----- nvinfo : EIATTR_KPARAM_INFO
	.align		4
.L_276:
        /*0008*/ 	.byte	0x04, 0x17
        /*000a*/ 	.short	(.L_278 - .L_277)
.L_277:
        /*000c*/ 	.word	0x00000000
        /*0010*/ 	.short	0x0000
        /*0012*/ 	.short	0x0000
        /*0014*/ 	.byte	0x00, 0xf0, 0x61, 0x10


	//----- nvinfo : EIATTR_SPARSE_MMA_MASK
	.align		4
.L_278:
        /*0018*/ 	.byte	0x03, 0x50
        /*001a*/ 	.short	0x0000


	//----- nvinfo : EIATTR_MAXREG_COUNT
	.align		4
        /*001c*/ 	.byte	0x03, 0x1b
        /*001e*/ 	.short	0x00ff


	//----- nvinfo : EIATTR_MERCURY_ISA_VERSION
	.align		4
        /*0020*/ 	.byte	0x03, 0x5f
        /*0022*/ 	.short	0x0101


	//----- nvinfo : EIATTR_EXIT_INSTR_OFFSETS
	.align		4
        /*0024*/ 	.byte	0x04, 0x1c
        /*0026*/ 	.short	(.L_280 - .L_279)


	//   ....[0]....
.L_279:
        /*0028*/ 	.word	0x00000010


	//----- nvinfo : EIATTR_MAX_THREADS
	.align		4
.L_280:
        /*002c*/ 	.byte	0x04, 0x05
        /*002e*/ 	.short	(.L_282 - .L_281)
.L_281:
        /*0030*/ 	.word	0x00000100
        /*0034*/ 	.word	0x00000001
        /*0038*/ 	.word	0x00000001


	//----- nvinfo : EIATTR_CBANK_PARAM_SIZE
	.align		4
.L_282:
        /*003c*/ 	.byte	0x03, 0x19
        /*003e*/ 	.short	0x0418


	//----- nvinfo : EIATTR_PARAM_CBANK
	.align		4
        /*0040*/ 	.byte	0x04, 0x0a
        /*0042*/ 	.short	(.L_284 - .L_283)
	.align		4
.L_283:
        /*0044*/ 	.word	index@(.nv.constant0._ZN7cutlass13device_kernelIN5flash19enable_sm80_to_sm89INS1_16FlashAttnFwdSm80INS1_25CollectiveMainloopFwdSm80ILi8ELi1ELb0EN4cute5tupleIJNS5_1CILi128EEENS7_ILi64EEENS7_ILi256EEEEEELi256ENS_6half_tEfNS_4arch4Sm80ELb0ELb1ELb1ELb1ELb0ELb0ELb1ELb0EEENS1_21CollectiveEpilogueFwdINS6_IJS8_SA_S9_EEENS6_IJNS7_ILi1EEESI_SI_EEESC_SE_Li256ELb1ELb1ELb0ELb0EEENS1_19SingleTileSchedulerILb1ELb0ELb1ELi128EEEEEEEEEvNT_6ParamsE)
        /*0048*/ 	.short	0x0210
        /*004a*/ 	.short	0x0418


	//----- nvinfo : EIATTR_SW_WAR
	.align		4
.L_284:
        /*004c*/ 	.byte	0x04, 0x36
        /*004e*/ 	.short	(.L_286 - .L_285)
.L_285:
        /*0050*/ 	.word	0x00000008
.L_286:


//--------------------- .nv.info._ZN7cutlass13device_kernelIN5flash19enable_sm80_to_sm89INS1_16FlashAttnFwdSm80INS1_25CollectiveMainloopFwdSm80ILi8ELi1ELb0EN4cute5tupleIJNS5_1CILi128EEENS7_ILi48EEENS7_ILi256EEEEEELi256ENS_6half_tEfNS_4arch4Sm80ELb0ELb1ELb1ELb1ELb0ELb1ELb1ELb0EEENS1_21CollectiveEpilogueFwdINS6_IJS8_SA_S9_EEENS6_IJNS7_ILi1EEESI_SI_EEESC_SE_Li256ELb1ELb1ELb0ELb0EEENS1_19SingleTileSchedulerILb1ELb0ELb1ELi128EEEEEEEEEvNT_6ParamsE --------------------------
	.section	.nv.info._ZN7cutlass13device_kernelIN5flash19enable_sm80_to_sm89INS1_16FlashAttnFwdSm80INS1_25CollectiveMainloopFwdSm80ILi8ELi1ELb0EN4cute5tupleIJNS5_1CILi128EEENS7_ILi48EEENS7_ILi256EEEEEELi256ENS_6half_tEfNS_4arch4Sm80ELb0ELb1ELb1ELb1ELb0ELb1ELb1ELb0EEENS1_21CollectiveEpilogueFwdINS6_IJS8_SA_S9_EEENS6_IJNS7_ILi1EEESI_SI_EEESC_SE_Li256ELb1ELb1ELb0ELb0EEENS1_19SingleTileSchedulerILb1ELb0ELb1ELi128EEEEEEEEEvNT_6ParamsE,"",@"SHT_CUDA_INFO"
	.sectionflags	@""
	.align	4


	//----- nvinfo : EIATTR_CUDA_API_VERSION
	.align		4
        /*0000*/ 	.byte	0x04, 0x37
        /*0002*/ 	.short	(.L_288 - .L_287)
.L_287:
        /*0004*/ 	.word	0x00000082


	//----- nvinfo : EIATTR_KPARAM_INFO
	.align		4
.L_288:
        /*0008*/ 	.byte	0x04, 0x17
        /*000a*/ 	.short	(.L_290 - .L_289)
.L_289:
        /*000c*/ 	.word	0x00000000
        /*0010*/ 	.short	0x0000
        /*0012*/ 	.short	0x0000
        /*0014*/ 	.byte	0x00, 0xf0, 0x61, 0x10


	//----- nvinfo : EIATTR_SPARSE_MMA_MASK
	.align		4
.L_290:
        /*0018*/ 	.byte	0x03, 0x50
        /*001a*/ 	.short	0x0000


	//----- nvinfo : EIATTR_MAXREG_COUNT
	.align		4
        /*001c*/ 	.byte	0x03, 0x1b
        /*001e*/ 	.short	0x00ff


	//----- nvinfo : EIATTR_MERCURY_ISA_VERSION
	.align		4
        /*0020*/ 	.byte	0x03, 0x5f
        /*0022*/ 	.short	0x0101


	//----- nvinfo : EIATTR_EXIT_INSTR_OFFSETS
	.align		4
        /*0024*/ 	.byte	0x04, 0x1c
        /*0026*/ 	.short	(.L_292 - .L_291)


	//   ....[0]....
.L_291:
        /*0028*/ 	.word	0x00000010


	//----- nvinfo : EIATTR_MAX_THREADS
	.align		4
.L_292:
        /*002c*/ 	.byte	0x04, 0x05
        /*002e*/ 	.short	(.L_294 - .L_293)
.L_293:
        /*0030*/ 	.word	0x00000100
        /*0034*/ 	.word	0x00000001
        /*0038*/ 	.word	0x00000001


	//----- nvinfo : EIATTR_CBANK_PARAM_SIZE
	.align		4
.L_294:
        /*003c*/ 	.byte	0x03, 0x19
        /*003e*/ 	.short	0x0418


	//----- nvinfo : EIATTR_PARAM_CBANK
	.align		4
        /*0040*/ 	.byte	0x04, 0x0a
        /*0042*/ 	.short	(.L_296 - .L_295)
	.align		4
.L_295:
        /*0044*/ 	.word	index@(.nv.constant0._ZN7cutlass13device_kernelIN5flash19enable_sm80_to_sm89INS1_16FlashAttnFwdSm80INS1_25CollectiveMainloopFwdSm80ILi8ELi1ELb0EN4cute5tupleIJNS5_1CILi128EEENS7_ILi48EEENS7_ILi256EEEEEELi256ENS_6half_tEfNS_4arch4Sm80ELb0ELb1ELb1ELb1ELb0ELb1ELb1ELb0EEENS1_21CollectiveEpilogueFwdINS6_IJS8_SA_S9_EEENS6_IJNS7_ILi1EEESI_SI_EEESC_SE_Li256ELb1ELb1ELb0ELb0EEENS1_19SingleTileSchedulerILb1ELb0ELb1ELi128EEEEEEEEEvNT_6ParamsE)
        /*0048*/ 	.short	0x0210
        /*004a*/ 	.short	0x0418


	//----- nvinfo : EIATTR_SW_WAR
	.align		4
.L_296:
        /*004c*/ 	.byte	0x04, 0x36
        /*004e*/ 	.short	(.L_298 - .L_297)
.L_297:
        /*0050*/ 	.word	0x00000008
.L_298:


//--------------------- .nv.info._ZN7cutlass13device_kernelIN5flash19enable_sm80_to_sm89INS1_16FlashAttnFwdSm80INS1_25CollectiveMainloopFwdSm80ILi8ELi1ELb0EN4cute5tupleIJNS5_1CILi128EEENS7_ILi96EEENS7_ILi256EEEEEELi256ENS_6half_tEfNS_4arch4Sm80ELb1ELb0ELb1ELb0ELb0ELb0ELb1ELb0EEENS1_21CollectiveEpilogueFwdINS6_IJS8_SA_S9_EEENS6_IJNS7_ILi1EEESI_SI_EEESC_SE_Li256ELb0ELb1ELb0ELb0EEENS1_30DynamicPersistentTileSchedulerILi256ELi256ELb0ELb1ELb0EEEEEEEEEvNT_6ParamsE --------------------------
	.section	.nv.info._ZN7cutlass13device_kernelIN5flash19enable_sm80_to_sm89INS1_16FlashAttnFwdSm80INS1_25CollectiveMainloopFwdSm80ILi8ELi1ELb0EN4cute5tupleIJNS5_1CILi128EEENS7_ILi96EEENS7_ILi256EEEEEELi256ENS_6half_tEfNS_4arch4Sm80ELb1ELb0ELb1ELb0ELb0ELb0ELb1ELb0EEENS1_21CollectiveEpilogueFwdINS6_IJS8_SA_S9_EEENS6_IJNS7_ILi1EEESI_SI_EEESC_SE_Li256ELb0ELb1ELb0ELb0EEENS1_30DynamicPersistentTileSchedulerILi256ELi256ELb0ELb1ELb0EEEEEEEEEvNT_6ParamsE,"",@"SHT_CUDA_INFO"
	.sectionflags	@""
	.align	4


	//----- nvinfo : EIATTR_CUDA_API_VERSION
	.align		4
        /*0000*/ 	.byte	0x04, 0x37
        /*0002*/ 	.short	(.L_300 - .L_299)
.L_299:
        /*0004*/ 	.word	0x00000082


	//----- nvinfo : EIATTR_KPARAM_INFO
	.align		4
.L_300:
        /*0008*/ 	.byte	0x04, 0x17
        /*000a*/ 	.short	(.L_302 - .L_301)
.L_301:
        /*000c*/ 	.word	0x00000000
        /*0010*/ 	.short	0x0000
        /*0012*/ 	.short	0x0000
        /*0014*/ 	.byte	0x00, 0xf0, 0xa1, 0x10


	//----- nvinfo : EIATTR_SPARSE_MMA_MASK
	.align		4
.L_302:
        /*0018*/ 	.byte	0x03, 0x50
        /*001a*/ 	.short	0x0000


	//----- nvinfo : EIATTR_MAXREG_COUNT
	.align		4
        /*001c*/ 	.byte	0x03, 0x1b
        /*001e*/ 	.short	0x00ff


	//----- nvinfo : EIATTR_MERCURY_ISA_VERSION
	.align		4
        /*0020*/ 	.byte	0x03, 0x5f
        /*0022*/ 	.short	0x0101


	//----- nvinfo : EIATTR_EXIT_INSTR_OFFSETS
	.align		4
        /*0024*/ 	.byte	0x04, 0x1c
        /*0026*/ 	.short	(.L_304 - .L_303)


	//   ....[0]....
.L_303:
        /*0028*/ 	.word	0x00000010


	//----- nvinfo : EIATTR_MAX_THREADS
	.align		4
.L_304:
        /*002c*/ 	.byte	0x04, 0x05
        /*002e*/ 	.short	(.L_306 - .L_305)
.L_305:
        /*0030*/ 	.word	0x00000100
        /*0034*/ 	.word	0x00000001
        /*0038*/ 	.word	0x00000001


	//----- nvinfo : EIATTR_CBANK_PARAM_SIZE
	.align		4
.L_306:
        /*003c*/ 	.byte	0x03, 0x19
        /*003e*/ 	.short	0x0428


	//----- nvinfo : EIATTR_PARAM_CBANK
	.align		4
        /*0040*/ 	.byte	0x04, 0x0a
        /*0042*/ 	.short	(.L_308 - .L_307)
	.align		4
.L_307:
        /*0044*/ 	.word	index@(.nv.constant0._ZN7cutlass13device_kernelIN5flash19enable_sm80_to_sm89INS1_16FlashAttnFwdSm80INS1_25CollectiveMainloopFwdSm80ILi8ELi1ELb0EN4cute5tupleIJNS5_1CILi128EEENS7_ILi96EEENS7_ILi256EEEEEELi256ENS_6half_tEfNS_4arch4Sm80ELb1ELb0ELb1ELb0ELb0ELb0ELb1ELb0EEENS1_21CollectiveEpilogueFwdINS6_IJS8_SA_S9_EEENS6_IJNS7_ILi1EEESI_SI_EEESC_SE_Li256ELb0ELb1ELb0ELb0EEENS1_30DynamicPersistentTileSchedulerILi256ELi256ELb0ELb1ELb0EEEEEEEEEvNT_6ParamsE)
        /*0048*/ 	.short	0x0210
        /*004a*/ 	.short	0x0428


	//----- nvinfo : EIATTR_SW_WAR
	.align		4
.L_308:
        /*004c*/ 	.byte	0x04, 0x36
        /*004e*/ 	.short	(.L_310 - .L_309)
.L_309:
        /*0050*/ 	.word	0x00000008
.L_310:


//--------------------- .nv.info._ZN7cutlass13device_kernelIN5flash19enable_sm80_to_sm89INS1_16FlashAttnFwdSm80INS1_25CollectiveMainloopFwdSm80ILi8ELi1ELb0EN4cute5tupleIJNS5_1CILi128EEENS7_ILi96EEENS7_ILi256EEEEEELi256ENS_6half_tEfNS_4arch4Sm80ELb1ELb0ELb1ELb1ELb0ELb0ELb1ELb0EEENS1_21CollectiveEpilogueFwdINS6_IJS8_SA_S9_EEENS6_IJNS7_ILi1EEESI_SI_EEESC_SE_Li256ELb1ELb1ELb0ELb0EEENS1_19SingleTileSchedulerILb1ELb0ELb1ELi128EEEEEEEEEvNT_6ParamsE --------------------------
	.section	.nv.info._ZN7cutlass13device_kernelIN5flash19enable_sm80_to_sm89INS1_16FlashAttnFwdSm80INS1_25CollectiveMainloopFwdSm80ILi8ELi1ELb0EN4cute5tupleIJNS5_1CILi128EEENS7_ILi96EEENS7_ILi256EEEEEELi256ENS_6half_tEfNS_4arch4Sm80ELb1ELb0ELb1ELb1ELb0ELb0ELb1ELb0EEENS1_21CollectiveEpilogueFwdINS6_IJS8_SA_S9_EEENS6_IJNS7_ILi1EEESI_SI_EEESC_SE_Li256ELb1ELb1ELb0ELb0EEENS1_19SingleTileSchedulerILb1ELb0ELb1ELi128EEEEEEEEEvNT_6ParamsE,"",@"SHT_CUDA_INFO"
	.sectionflags	@""
	.align	4


	//----- nvinfo : EIATTR_CUDA_API_VERSION
	.align		4
        /*0000*/ 	.byte	0x04, 0x37
        /*0002*/ 	.short	(.L_312 - .L_311)
.L_311:
        /*0004*/ 	.word	0x00000082


	//----- nvinfo : EIATTR_KPARAM_INFO
	.align		4
.L_312:
        /*0008*/ 	.byte	0x04, 0x17
        /*000a*/ 	.short	(.L_314 - .L_313)
.L_313:
        /*000c*/ 	.word	0x00000000
        /*0010*/ 	.short	0x0000
        /*0012*/ 	.short	0x0000
        /*0014*/ 	.byte	0x00, 0xf0, 0x61, 0x10


	//----- nvinfo : EIATTR_SPARSE_MMA_MASK
	.align		4
.L_314:
        /*0018*/ 	.byte	0x03, 0x50
        /*001a*/ 	.short	0x0000


	//----- nvinfo : EIATTR_MAXREG_COUNT
	.align		4
        /*001c*/ 	.byte	0x03, 0x1b
        /*001e*/ 	.short	0x00ff


	//----- nvinfo : EIATTR_MERCURY_ISA_VERSION
	.align		4
        /*0020*/ 	.byte	0x03, 0x5f
        /*0022*/ 	.short	0x0101


	//----- nvinfo : EIATTR_EXIT_INSTR_OFFSETS
	.align		4
        /*0024*/ 	.byte	0x04, 0x1c
        /*0026*/ 	.short	(.L_316 - .L_315)


	//   ....[0]....
.L_315:
        /*0028*/ 	.word	0x00000010


	//----- nvinfo : EIATTR_MAX_THREADS
	.align		4
.L_316:
        /*002c*/ 	.byte	0x04, 0x05
        /*002e*/ 	.short	(.L_318 - .L_317)
.L_317:
        /*0030*/ 	.word	0x00000100
        /*0034*/ 	.word	0x00000001
        /*0038*/ 	.word	0x00000001


	//----- nvinfo : EIATTR_CBANK_PARAM_SIZE
	.align		4
.L_318:
        /*003c*/ 	.byte	0x03, 0x19
        /*003e*/ 	.short	0x0418


	//----- nvinfo : EIATTR_PARAM_CBANK
	.align		4
        /*0040*/ 	.byte	0x04, 0x0a
        /*0042*/ 	.short	(.L_320 - .L_319)
	.align		4
.L_319:
        /*0044*/ 	.word	index@(.nv.constant0._ZN7cutlass13device_kernelIN5flash19enable_sm80_to_sm89INS1_16FlashAttnFwdSm80INS1_25CollectiveMainloopFwdSm80ILi8ELi1ELb0EN4cute5tupleIJNS5_1CILi128EEENS7_ILi96EEENS7_ILi256EEEEEELi256ENS_6half_tEfNS_4arch4Sm80ELb1ELb0ELb1ELb1ELb0ELb0ELb1ELb0EEENS1_21CollectiveEpilogueFwdINS6_IJS8_SA_S9_EEENS6_IJNS7_ILi1EEESI_SI_EEESC_SE_Li256ELb1ELb1ELb0ELb0EEENS1_19SingleTileSchedulerILb1ELb0ELb1ELi128EEEEEEEEEvNT_6ParamsE)
        /*0048*/ 	.short	0x0210
        /*004a*/ 	.short	0x0418


	//----- nvinfo : EIATTR_SW_WAR
	.align		4
.L_320:
        /*004c*/ 	.byte	0x04, 0x36
        /*004e*/ 	.short	(.L_322 - .L_321)
.L_321:
        /*0050*/ 	.word	0x00000008
.L_322:


//--------------------- .nv.info._ZN7cutlass13device_kernelIN5flash19enable_sm80_to_sm89INS1_16FlashAttnFwdSm80INS1_25CollectiveMainloopFwdSm80ILi8ELi1ELb0EN4cute5tupleIJNS5_1CILi128EEENS7_ILi48EEENS7_ILi256EEEEEELi256ENS_6half_tEfNS_4arch4Sm80ELb1ELb0ELb1ELb1ELb0ELb1ELb1ELb0EEENS1_21CollectiveEpilogueFwdINS6_IJS8_SA_S9_EEENS6_IJNS7_ILi1EEESI_SI_EEESC_SE_Li256ELb1ELb1ELb0ELb0EEENS1_19SingleTileSchedulerILb1ELb0ELb1ELi128EEEEEEEEEvNT_6ParamsE --------------------------
	.section	.nv.info._ZN7cutlass13device_kernelIN5flash19enable_sm80_to_sm89INS1_16FlashAttnFwdSm80INS1_25CollectiveMainloopFwdSm80ILi8ELi1ELb0EN4cute5tupleIJNS5_1CILi128EEENS7_ILi48EEENS7_ILi256EEEEEELi256ENS_6half_tEfNS_4arch4Sm80ELb1ELb0ELb1ELb1ELb0ELb1ELb1ELb0EEENS1_21CollectiveEpilogueFwdINS6_IJS8_SA_S9_EEENS6_IJNS7_ILi1EEESI_SI_EEESC_SE_Li256ELb1ELb1ELb0ELb0EEENS1_19SingleTileSchedulerILb1ELb0ELb1ELi128EEEEEEEEEvNT_6ParamsE,"",@"SHT_CUDA_INFO"
	.sectionflags	@""
	.align	4


	//----- nvinfo : EIATTR_CUDA_API_VERSION
	.align		4
        /*0000*/ 	.byte	0x04, 0x37
        /*0002*/ 	.short	(.L_324 - .L_323)
.L_323:
        /*0004*/ 	.word	0x00000082


	//----- nvinfo : EIATTR_KPARAM_INFO
	.align		4
.L_324:
        /*0008*/ 	.byte	0x04, 0x17
        /*000a*/ 	.short	(.L_326 - .L_325)
.L_325:
        /*000c*/ 	.word	0x00000000
        /*0010*/ 	.short	0x0000
        /*0012*/ 	.short	0x0000
        /*0014*/ 	.byte	0x00, 0xf0, 0x61, 0x10


	//----- nvinfo : EIATTR_SPARSE_MMA_MASK
	.align		4
.L_326:
        /*0018*/ 	.byte	0x03, 0x50
        /*001a*/ 	.short	0x0000


	//----- nvinfo : EIATTR_MAXREG_COUNT
	.align		4
        /*001c*/ 	.byte	0x03, 0x1b
        /*001e*/ 	.short	0x00ff


	//----- nvinfo : EIATTR_MERCURY_ISA_VERSION
	.align		4
        /*0020*/ 	.byte	0x03, 0x5f
        /*0022*/ 	.short	0x0101


	//----- nvinfo : EIATTR_EXIT_INSTR_OFFSETS
	.align		4
        /*0024*/ 	.byte	0x04, 0x1c
        /*0026*/ 	.short	(.L_328 - .L_327)


	//   ....[0]....
.L_327:
        /*0028*/ 	.word	0x00000010


	//----- nvinfo : EIATTR_MAX_THREADS
	.align		4
.L_328:
        /*002c*/ 	.byte	0x04, 0x05
        /*002e*/ 	.short	(.L_330 - .L_329)
.L_329:
        /*0030*/ 	.word	0x00000100
        /*0034*/ 	.word	0x00000001
        /*0038*/ 	.word	0x00000001


	//----- nvinfo : EIATTR_CBANK_PARAM_SIZE
	.align		4
.L_330:
        /*003c*/ 	.byte	0x03, 0x19
        /*003e*/ 	.short	0x0418


	//----- nvinfo : EIATTR_PARAM_CBANK
	.align		4
        /*0040*/ 	.byte	0x04, 0x0a
        /*0042*/ 	.short	(.L_332 - .L_331)
	.align		4
.L_331:
        /*0044*/ 	.word	index@(.nv.constant0._ZN7cutlass13device_kernelIN5flash19enable_sm80_to_sm89INS1_16FlashAttnFwdSm80INS1_25CollectiveMainloopFwdSm80ILi8ELi1ELb0EN4cute5tupleIJNS5_1CILi128EEENS7_ILi48EEENS7_ILi256EEEEEELi256ENS_6half_tEfNS_4arch4Sm80ELb1ELb0ELb1ELb1ELb0ELb1ELb1ELb0EEENS1_21CollectiveEpilogueFwdINS6_IJS8_SA_S9_EEENS6_IJNS7_ILi1EEESI_SI_EEESC_SE_Li256ELb1ELb1ELb0ELb0EEENS1_19SingleTileSchedulerILb1ELb0ELb1ELi128EEEEEEEEEvNT_6ParamsE)
        /*0048*/ 	.short	0x0210
        /*004a*/ 	.short	0x0418


	//----- nvinfo : EIATTR_SW_WAR
	.align		4
.L_332:
        /*004c*/ 	.byte	0x04, 0x36
        /*004e*/ 	.short	(.L_334 - .L_333)
.L_333:
        /*0050*/ 	.word	0x00000008
.L_334:


//--------------------- .nv.callgraph             --------------------------
	.section	.nv.callgraph,"",@"SHT_CUDA_CALLGRAPH"
	.align	4
	.sectionentsize	8
	.align		4
        /*0000*/ 	.word	0x00000000
	.align		4
        /*0004*/ 	.word	0xffffffff
	.align		4
        /*0008*/ 	.word	0x00000000
	.align		4
        /*000c*/ 	.word	0xfffffffe
	.align		4
        /*0010*/ 	.word	0x00000000
	.align		4
        /*0014*/ 	.word	0xfffffffd
	.align		4
        /*0018*/ 	.word	0x00000000
	.align		4
        /*001c*/ 	.word	0xfffffffc


//--------------------- .nv.constant4             --------------------------
	.section	.nv.constant4,"a",@progbits
	.align	8
	.align		8
.nv.constant4:
        /*0000*/ 	.dword	_ZN74_INTERNAL_365d0264_38_flash_fwd_hdim256_fp16_softcap_sm80_cu_f3e6f9ee_37454cuda3std3__45__cpo5beginE
	.align		8
        /*0008*/ 	.dword	_ZN74_INTERNAL_365d0264_38_flash_fwd_hdim256_fp16_softcap_sm80_cu_f3e6f9ee_37454cuda3std3__45__cpo3endE
	.align		8
        /*0010*/ 	.dword	_ZN74_INTERNAL_365d0264_38_flash_fwd_hdim256_fp16_softcap_sm80_cu_f3e6f9ee_37454cuda3std3__45__cpo6cbeginE
	.align		8
        /*0018*/ 	.dword	_ZN74_INTERNAL_365d0264_38_flash_fwd_hdim256_fp16_softcap_sm80_cu_f3e6f9ee_37454cuda3std3__45__cpo4cendE
	.align		8
        /*0020*/ 	.dword	_ZN74_INTERNAL_365d0264_38_flash_fwd_hdim256_fp16_softcap_sm80_cu_f3e6f9ee_37454cuda3std3__476_GLOBAL__N__365d0264_38_flash_fwd_hdim256_fp16_softcap_sm80_cu_f3e6f9ee_37456ignoreE
	.align		8
        /*0028*/ 	.dword	_ZN74_INTERNAL_365d0264_38_flash_fwd_hdim256_fp16_softcap_sm80_cu_f3e6f9ee_37454cuda3std3__419piecewise_constructE
	.align		8
        /*0030*/ 	.dword	_ZN74_INTERNAL_365d0264_38_flash_fwd_hdim256_fp16_softcap_sm80_cu_f3e6f9ee_37454cuda3std3__48in_placeE
	.align		8
        /*0038*/ 	.dword	_ZN74_INTERNAL_365d0264_38_flash_fwd_hdim256_fp16_softcap_sm80_cu_f3e6f9ee_37454cuda3std6ranges3__45__cpo4swapE
	.align		8
        /*0040*/ 	.dword	_ZN74_INTERNAL_365d0264_38_flash_fwd_hdim256_fp16_softcap_sm80_cu_f3e6f9ee_37454cuda3std6ranges3__45__cpo9iter_moveE
	.align		8
        /*0048*/ 	.dword	_ZN74_INTERNAL_365d0264_38_flash_fwd_hdim256_fp16_softcap_sm80_cu_f3e6f9ee_37454cute7productE
	.align		8
        /*0050*/ 	.dword	_ZN74_INTERNAL_365d0264_38_flash_fwd_hdim256_fp16_softcap_sm80_cu_f3e6f9ee_37454cute1_E


//--------------------- .text._ZN7cutlass13device_kernelIN5flash19enable_sm80_to_sm89INS1_16FlashAttnFwdSm80INS1_25CollectiveMainloopFwdSm80ILi8ELi1ELb1EN4cute5tupleIJNS5_1CILi128EEENS7_ILi64EEENS7_ILi256EEEEEELi256ENS_6half_tEfNS_4arch4Sm80ELb0ELb0ELb1ELb0ELb0ELb0ELb1ELb0EEENS1_21CollectiveEpilogueFwdINS6_IJS8_SA_S9_EEENS6_IJNS7_ILi1EEESI_SI_EEESC_SE_Li256ELb0ELb1ELb0ELb0EEENS1_19SingleTileSchedulerILb0ELb0ELb1ELi128EEEEEEEEEvNT_6ParamsE --------------------------
	.section	.text._ZN7cutlass13device_kernelIN5flash19enable_sm80_to_sm89INS1_16FlashAttnFwdSm80INS1_25CollectiveMainloopFwdSm80ILi8ELi1ELb1EN4cute5tupleIJNS5_1CILi128EEENS7_ILi64EEENS7_ILi256EEEEEELi256ENS_6half_tEfNS_4arch4Sm80ELb0ELb0ELb1ELb0ELb0ELb0ELb1ELb0EEENS1_21CollectiveEpilogueFwdINS6_IJS8_SA_S9_EEENS6_IJNS7_ILi1EEESI_SI_EEESC_SE_Li256ELb0ELb1ELb0ELb0EEENS1_19SingleTileSchedulerILb0ELb0ELb1ELi128EEEEEEEEEvNT_6ParamsE,"ax",@progbits
	.align	128
.text._ZN7cutlass13device_kernelIN5flash19enable_sm80_to_sm89INS1_16FlashAttnFwdSm80INS1_25CollectiveMainloopFwdSm80ILi8ELi1ELb1EN4cute5tupleIJNS5_1CILi128EEENS7_ILi64EEENS7_ILi256EEEEEELi256ENS_6half_tEfNS_4arch4Sm80ELb0ELb0ELb1ELb0ELb0ELb0ELb1ELb0EEENS1_21CollectiveEpilogueFwdINS6_IJS8_SA_S9_EEENS6_IJNS7_ILi1EEESI_SI_EEESC_SE_Li256ELb0ELb1ELb0ELb0EEENS1_19SingleTileSchedulerILb0ELb0ELb1ELi128EEEEEEEEEvNT_6ParamsE:
        .type           _ZN7cutlass13device_kernelIN5flash19enable_sm80_to_sm89INS1_16FlashAttnFwdSm80INS1_25CollectiveMainloopFwdSm80ILi8ELi1ELb1EN4cute5tupleIJNS5_1CILi128EEENS7_ILi64EEENS7_ILi256EEEEEELi256ENS_6half_tEfNS_4arch4Sm80ELb0ELb0ELb1ELb0ELb0ELb0ELb1ELb0EEENS1_21CollectiveEpilogueFwdINS6_IJS8_SA_S9_EEENS6_IJNS7_ILi1EEESI_SI_EEESC_SE_Li256ELb0ELb1ELb0ELb0EEENS1_19SingleTileSchedulerILb0ELb0ELb1ELi128EEEEEEEEEvNT_6ParamsE,@function
        .size           _ZN7cutlass13device_kernelIN5flash19enable_sm80_to_sm89INS1_16FlashAttnFwdSm80INS1_25CollectiveMainloopFwdSm80ILi8ELi1ELb1EN4cute5tupleIJNS5_1CILi128EEENS7_ILi64EEENS7_ILi256EEEEEELi256ENS_6half_tEfNS_4arch4Sm80ELb0ELb0ELb1ELb0ELb0ELb0ELb1ELb0EEENS1_21CollectiveEpilogueFwdINS6_IJS8_SA_S9_EEENS6_IJNS7_ILi1EEESI_SI_EEESC_SE_Li256ELb0ELb1ELb0ELb0EEENS1_19SingleTileSchedulerILb0ELb0ELb1ELi128EEEEEEEEEvNT_6ParamsE,(.L_x_18 - _ZN7cutlass13device_kernelIN5flash19enable_sm80_to_sm89INS1_16FlashAttnFwdSm80INS1_25CollectiveMainloopFwdSm80ILi8ELi1ELb1EN4cute5tupleIJNS5_1CILi128EEENS7_ILi64EEENS7_ILi256EEEEEELi256ENS_6half_tEfNS_4arch4Sm80ELb0ELb0ELb1ELb0ELb0ELb0ELb1ELb0EEENS1_21CollectiveEpilogueFwdINS6_IJS8_SA_S9_EEENS6_IJNS7_ILi1EEESI_SI_EEESC_SE_Li256ELb0ELb1ELb0ELb0EEENS1_19SingleTileSchedulerILb0ELb0ELb1ELi128EEEEEEEEEvNT_6ParamsE)
        .other          _ZN7cutlass13device_kernelIN5flash19enable_sm80_to_sm89INS1_16FlashAttnFwdSm80INS1_25CollectiveMainloopFwdSm80ILi8ELi1ELb1EN4cute5tupleIJNS5_1CILi128EEENS7_ILi64EEENS7_ILi256EEEEEELi256ENS_6half_tEfNS_4arch4Sm80ELb0ELb0ELb1ELb0ELb0ELb0ELb1ELb0EEENS1_21CollectiveEpilogueFwdINS6_IJS8_SA_S9_EEENS6_IJNS7_ILi1EEESI_SI_EEESC_SE_Li256ELb0ELb1ELb0ELb0EEENS1_19SingleTileSchedulerILb0ELb0ELb1ELi128EEEEEEEEEvNT_6ParamsE,@"STO_CUDA_ENTRY STV_DEFAULT"
_ZN7cutlass13device_kernelIN5flash19enable_sm80_to_sm89INS1_16FlashAttnFwdSm80INS1_25CollectiveMainloopFwdSm80ILi8ELi1ELb1EN4cute5tupleIJNS5_1CILi128EEENS7_ILi64EEENS7_ILi256EEEEEELi256ENS_6half_tEfNS_4arch4Sm80ELb0ELb0ELb1ELb0ELb0ELb0ELb1ELb0EEENS1_21CollectiveEpilogueFwdINS6_IJS8_SA_S9_EEENS6_IJNS7_ILi1EEESI_SI_EEESC_SE_Li256ELb0ELb1ELb0ELb0EEENS1_19SingleTileSchedulerILb0ELb0ELb1ELi128EEEEEEEEEvNT_6ParamsE:
[----:B------:R-:W-:Y:S01]  /*0000*/  LDC R1, c[0x0][0x28] ;  /* 0x00000a00ff017b82 */ /* 0x000fe20000000800 */
[----:B------:R-:W-:Y:S05]  /*0010*/  EXIT ;  /* 0x000000000000794d */ /* 0x000fea0003800000 */
.L_x_0:
[----:B------:R-:W-:-:S00]  /*0020*/  BRA `(.L_x_0) ;  /* 0xfffffffc00fc7947 */ /* 0x000fc0000383ffff */
[----:B------:R-:W-:-:S00]  /*0030*/  NOP ;  /* 0x0000000000007918 */ /* 0x000fc00000000000 */
        /* <DEDUP_REMOVED lines=12> */
.L_x_18:


//--------------------- .text._ZN7cutlass13device_kernelIN5flash19enable_sm80_to_sm89INS1_16FlashAttnFwdSm80INS1_25CollectiveMainloopFwdSm80ILi8ELi1ELb1EN4cute5tupleIJNS5_1CILi128EEENS7_ILi64EEENS7_ILi256EEEEEELi256ENS_6half_tEfNS_4arch4Sm80ELb0ELb0ELb1ELb1ELb0ELb0ELb1ELb0EEENS1_21CollectiveEpilogueFwdINS6_IJS8_SA_S9_EEENS6_IJNS7_ILi1EEESI_SI_EEESC_SE_Li256ELb1ELb1ELb0ELb0EEENS1_19SingleTileSchedulerILb1ELb0ELb1ELi128EEEEEEEEEvNT_6ParamsE --------------------------
	.section	.text._ZN7cutlass13device_kernelIN5flash19enable_sm80_to_sm89INS1_16FlashAttnFwdSm80INS1_25CollectiveMainloopFwdSm80ILi8ELi1ELb1EN4cute5tupleIJNS5_1CILi128EEENS7_ILi64EEENS7_ILi256EEEEEELi256ENS_6half_tEfNS_4arch4Sm80ELb0ELb0ELb1ELb1ELb0ELb0ELb1ELb0EEENS1_21CollectiveEpilogueFwdINS6_IJS8_SA_S9_EEENS6_IJNS7_ILi1EEESI_SI_EEESC_SE_Li256ELb1ELb1ELb0ELb0EEENS1_19SingleTileSchedulerILb1ELb0ELb1ELi128EEEEEEEEEvNT_6ParamsE,"ax",@progbits
	.align	128
.text._ZN7cutlass13device_kernelIN5flash19enable_sm80_to_sm89INS1_16FlashAttnFwdSm80INS1_25CollectiveMainloopFwdSm80ILi8ELi1ELb1EN4cute5tupleIJNS5_1CILi128EEENS7_ILi64EEENS7_ILi256EEEEEELi256ENS_6half_tEfNS_4arch4Sm80ELb0ELb0ELb1ELb1ELb0ELb0ELb1ELb0EEENS1_21CollectiveEpilogueFwdINS6_IJS8_SA_S9_EEENS6_IJNS7_ILi1EEESI_SI_EEESC_SE_Li256ELb1ELb1ELb0ELb0EEENS1_19SingleTileSchedulerILb1ELb0ELb1ELi128EEEEEEEEEvNT_6ParamsE:
        .type           _ZN7cutlass13device_kernelIN5flash19enable_sm80_to_sm89INS1_16FlashAttnFwdSm80INS1_25CollectiveMainloopFwdSm80ILi8ELi1ELb1EN4cute5tupleIJNS5_1CILi128EEENS7_ILi64EEENS7_ILi256EEEEEELi256ENS_6half_tEfNS_4arch4Sm80ELb0ELb0ELb1ELb1ELb0ELb0ELb1ELb0EEENS1_21CollectiveEpilogueFwdINS6_IJS8_SA_S9_EEENS6_IJNS7_ILi1EEESI_SI_EEESC_SE_Li256ELb1ELb1ELb0ELb0EEENS1_19SingleTileSchedulerILb1ELb0ELb1ELi128EEEEEEEEEvNT_6ParamsE,@function
        .size           _ZN7cutlass13device_kernelIN5flash19enable_sm80_to_sm89INS1_16FlashAttnFwdSm80INS1_25CollectiveMainloopFwdSm80ILi8ELi1ELb1EN4cute5tupleIJNS5_1CILi128EEENS7_ILi64EEENS7_ILi256EEEEEELi256ENS_6half_tEfNS_4arch4Sm80ELb0ELb0ELb1ELb1ELb0ELb0ELb1ELb0EEENS1_21CollectiveEpilogueFwdINS6_IJS8_SA_S9_EEENS6_IJNS7_ILi1EEESI_SI_EEESC_SE_Li256ELb1ELb1ELb0ELb0EEENS1_19SingleTileSchedulerILb1ELb0ELb1ELi128EEEEEEEEEvNT_6ParamsE,(.L_x_19 - _ZN7cutlass13device_kernelIN5flash19enable_sm80_to_sm89INS1_16FlashAttnFwdSm80INS1_25CollectiveMainloopFwdSm80ILi8ELi1ELb1EN4cute5tupleIJNS5_1CILi128EEENS7_ILi64EEENS7_ILi256EEEEEELi256ENS_6half_tEfNS_4arch4Sm80ELb0ELb0ELb1ELb1ELb0ELb0ELb1ELb0EEENS1_21CollectiveEpilogueFwdINS6_IJS8_SA_S9_EEENS6_IJNS7_ILi1EEESI_SI_EEESC_SE_Li256ELb1ELb1ELb0ELb0EEENS1_19SingleTileSchedulerILb1ELb0ELb1ELi128EEEEEEEEEvNT_6ParamsE)
        .other          _ZN7cutlass13device_kernelIN5flash19enable_sm80_to_sm89INS1_16FlashAttnFwdSm80INS1_25CollectiveMainloopFwdSm80ILi8ELi1ELb1EN4cute5tupleIJNS5_1CILi128EEENS7_ILi64EEENS7_ILi256EEEEEELi256ENS_6half_tEfNS_4arch4Sm80ELb0ELb0ELb1ELb1ELb0ELb0ELb1ELb0EEENS1_21CollectiveEpilogueFwdINS6_IJS8_SA_S9_EEENS6_IJNS7_ILi1EEESI_SI_EEESC_SE_Li256ELb1ELb1ELb0ELb0EEENS1_19SingleTileSchedulerILb1ELb0ELb1ELi128EEEEEEEEEvNT_6ParamsE,@"STO_CUDA_ENTRY STV_DEFAULT"
_ZN7cutlass13device_kernelIN5flash19enable_sm80_to_sm89INS1_16FlashAttnFwdSm80INS1_25CollectiveMainloopFwdSm80ILi8ELi1ELb1EN4cute5tupleIJNS5_1CILi128EEENS7_ILi64EEENS7_ILi256EEEEEELi256ENS_6half_tEfNS_4arch4Sm80ELb0ELb0ELb1ELb1ELb0ELb0ELb1ELb0EEENS1_21CollectiveEpilogueFwdINS6_IJS8_SA_S9_EEENS6_IJNS7_ILi1EEESI_SI_EEESC_SE_Li256ELb1ELb1ELb0ELb0EEENS1_19SingleTileSchedulerILb1ELb0ELb1ELi128EEEEEEEEEvNT_6ParamsE:
[----:B------:R-:W-:Y:S01]  /*0000*/  LDC R1, c[0x0][0x28] ;  /* 0x00000a00ff017b82 */ /* 0x000fe20000000800 */
[----:B------:R-:W-:Y:S05]  /*0010*/  EXIT ;  /* 0x000000000000794d */ /* 0x000fea0003800000 */
.L_x_1:
        /* <DEDUP_REMOVED lines=14> */
.L_x_19:


//--------------------- .text._ZN7cutlass13device_kernelIN5flash19enable_sm80_to_sm89INS1_16FlashAttnFwdSm80INS1_25CollectiveMainloopFwdSm80ILi8ELi1ELb0EN4cute5tupleIJNS5_1CILi128EEENS7_ILi32EEENS7_ILi256EEEEEELi256ENS_6half_tEfNS_4arch4Sm80ELb0ELb0ELb1ELb1ELb0ELb1ELb1ELb0EEENS1_21CollectiveEpilogueFwdINS6_IJS8_SA_S9_EEENS6_IJNS7_ILi1EEESI_SI_EEESC_SE_Li256ELb1ELb1ELb0ELb0EEENS1_19SingleTileSchedulerILb1ELb0ELb1ELi128EEEEEEEEEvNT_6ParamsE --------------------------
	.section	.text._ZN7cutlass13device_kernelIN5flash19enable_sm80_to_sm89INS1_16FlashAttnFwdSm80INS1_25CollectiveMainloopFwdSm80ILi8ELi1ELb0EN4cute5tupleIJNS5_1CILi128EEENS7_ILi32EEENS7_ILi256EEEEEELi256ENS_6half_tEfNS_4arch4Sm80ELb0ELb0ELb1ELb1ELb0ELb1ELb1ELb0EEENS1_21CollectiveEpilogueFwdINS6_IJS8_SA_S9_EEENS6_IJNS7_ILi1EEESI_SI_EEESC_SE_Li256ELb1ELb1ELb0ELb0EEENS1_19SingleTileSchedulerILb1ELb0ELb1ELi128EEEEEEEEEvNT_6ParamsE,"ax",@progbits
	.align	128
.text._ZN7cutlass13device_kernelIN5flash19enable_sm80_to_sm89INS1_16FlashAttnFwdSm80INS1_25CollectiveMainloopFwdSm80ILi8ELi1ELb0EN4cute5tupleIJNS5_1CILi128EEENS7_ILi32EEENS7_ILi256EEEEEELi256ENS_6half_tEfNS_4arch4Sm80ELb0ELb0ELb1ELb1ELb0ELb1ELb1ELb0EEENS1_21CollectiveEpilogueFwdINS6_IJS8_SA_S9_EEENS6_IJNS7_ILi1EEESI_SI_EEESC_SE_Li256ELb1ELb1ELb0ELb0EEENS1_19SingleTileSchedulerILb1ELb0ELb1ELi128EEEEEEEEEvNT_6ParamsE:
        .type           _ZN7cutlass13device_kernelIN5flash19enable_sm80_to_sm89INS1_16FlashAttnFwdSm80INS1_25CollectiveMainloopFwdSm80ILi8ELi1ELb0EN4cute5tupleIJNS5_1CILi128EEENS7_ILi32EEENS7_ILi256EEEEEELi256ENS_6half_tEfNS_4arch4Sm80ELb0ELb0ELb1ELb1ELb0ELb1ELb1ELb0EEENS1_21CollectiveEpilogueFwdINS6_IJS8_SA_S9_EEENS6_IJNS7_ILi1EEESI_SI_EEESC_SE_Li256ELb1ELb1ELb0ELb0EEENS1_19SingleTileSchedulerILb1ELb0ELb1ELi128EEEEEEEEEvNT_6ParamsE,@function
        .size           _ZN7cutlass13device_kernelIN5flash19enable_sm80_to_sm89INS1_16FlashAttnFwdSm80INS1_25CollectiveMainloopFwdSm80ILi8ELi1ELb0EN4cute5tupleIJNS5_1CILi128EEENS7_ILi32EEENS7_ILi256EEEEEELi256ENS_6half_tEfNS_4arch4Sm80ELb0ELb0ELb1ELb1ELb0ELb1ELb1ELb0EEENS1_21CollectiveEpilogueFwdINS6_IJS8_SA_S9_EEENS6_IJNS7_ILi1EEESI_SI_EEESC_SE_Li256ELb1ELb1ELb0ELb0EEENS1_19SingleTileSchedulerILb1ELb0ELb1ELi128EEEEEEEEEvNT_6ParamsE,(.L_x_20 - _ZN7cutlass13device_kernelIN5flash19enable_sm80_to_sm89INS1_16FlashAttnFwdSm80INS1_25CollectiveMainloopFwdSm80ILi8ELi1ELb0EN4cute5tupleIJNS5_1CILi128EEENS7_ILi32EEENS7_ILi256EEEEEELi256ENS_6half_tEfNS_4arch4Sm80ELb0ELb0ELb1ELb1ELb0ELb1ELb1ELb0EEENS1_21CollectiveEpilogueFwdINS6_IJS8_SA_S9_EEENS6_IJNS7_ILi1EEESI_SI_EEESC_SE_Li256ELb1ELb1ELb0ELb0EEENS1_19SingleTileSchedulerILb1ELb0ELb1ELi128EEEEEEEEEvNT_6ParamsE)
        .other          _ZN7cutlass13device_kernelIN5flash19enable_sm80_to_sm89INS1_16FlashAttnFwdSm80INS1_25CollectiveMainloopFwdSm80ILi8ELi1ELb0EN4cute5tupleIJNS5_1CILi128EEENS7_ILi32EEENS7_ILi256EEEEEELi256ENS_6half_tEfNS_4arch4Sm80ELb0ELb0ELb1ELb1ELb0ELb1ELb1ELb0EEENS1_21CollectiveEpilogueFwdINS6_IJS8_SA_S9_EEENS6_IJNS7_ILi1EEESI_SI_EEESC_SE_Li256ELb1ELb1ELb0ELb0EEENS1_19SingleTileSchedulerILb1ELb0ELb1ELi128EEEEEEEEEvNT_6ParamsE,@"STO_CUDA_ENTRY STV_DEFAULT"
_ZN7cutlass13device_kernelIN5flash19enable_sm80_to_sm89INS1_16FlashAttnFwdSm80INS1_25CollectiveMainloopFwdSm80ILi8ELi1ELb0EN4cute5tupleIJNS5_1CILi128EEENS7_ILi32EEENS7_ILi256EEEEEELi256ENS_6half_tEfNS_4arch4Sm80ELb0ELb0ELb1ELb1ELb0ELb1ELb1ELb0EEENS1_21CollectiveEpilogueFwdINS6_IJS8_SA_S9_EEENS6_IJNS7_ILi1EEESI_SI_EEESC_SE_Li256ELb1ELb1ELb0ELb0EEENS1_19SingleTileSchedulerILb1ELb0ELb1ELi128EEEEEEEEEvNT_6ParamsE:
[----:B------:R-:W-:Y:S01]  /*0000*/  LDC R1, c[0x0][0x28] ;  /* 0x00000a00ff017b82 */ /* 0x000fe20000000800 */
[----:B------:R-:W-:Y:S05]  /*0010*/  EXIT ;  /* 0x000000000000794d */ /* 0x000fea0003800000 */
.L_x_2:
        /* <DEDUP_REMOVED lines=14> */
.L_x_20:


//--------------------- .text._ZN7cutlass13device_kernelIN5flash19enable_sm80_to_sm89INS1_16FlashAttnFwdSm80INS1_25CollectiveMainloopFwdSm80ILi8ELi1ELb1EN4cute5tupleIJNS5_1CILi128EEENS7_ILi48EEENS7_ILi256EEEEEELi256ENS_6half_tEfNS_4arch4Sm80ELb0ELb1ELb1ELb0ELb0ELb0ELb1ELb0EEENS1_21CollectiveEpilogueFwdINS6_IJS8_SA_S9_EEENS6_IJNS7_ILi1EEESI_SI_EEESC_SE_Li256ELb0ELb1ELb0ELb0EEENS1_19SingleTileSchedulerILb0ELb0ELb1ELi128EEEEEEEEEvNT_6ParamsE --------------------------
	.section	.text._ZN7cutlass13device_kernelIN5flash19enable_sm80_to_sm89INS1_16FlashAttnFwdSm80INS1_25CollectiveMainloopFwdSm80ILi8ELi1ELb1EN4cute5tupleIJNS5_1CILi128EEENS7_ILi48EEENS7_ILi256EEEEEELi256ENS_6half_tEfNS_4arch4Sm80ELb0ELb1ELb1ELb0ELb0ELb0ELb1ELb0EEENS1_21CollectiveEpilogueFwdINS6_IJS8_SA_S9_EEENS6_IJNS7_ILi1EEESI_SI_EEESC_SE_Li256ELb0ELb1ELb0ELb0EEENS1_19SingleTileSchedulerILb0ELb0ELb1ELi128EEEEEEEEEvNT_6ParamsE,"ax",@progbits
	.align	128
.text._ZN7cutlass13device_kernelIN5flash19enable_sm80_to_sm89INS1_16FlashAttnFwdSm80INS1_25CollectiveMainloopFwdSm80ILi8ELi1ELb1EN4cute5tupleIJNS5_1CILi128EEENS7_ILi48EEENS7_ILi256EEEEEELi256ENS_6half_tEfNS_4arch4Sm80ELb0ELb1ELb1ELb0ELb0ELb0ELb1ELb0EEENS1_21CollectiveEpilogueFwdINS6_IJS8_SA_S9_EEENS6_IJNS7_ILi1EEESI_SI_EEESC_SE_Li256ELb0ELb1ELb0ELb0EEENS1_19SingleTileSchedulerILb0ELb0ELb1ELi128EEEEEEEEEvNT_6ParamsE:
        .type           _ZN7cutlass13device_kernelIN5flash19enable_sm80_to_sm89INS1_16FlashAttnFwdSm80INS1_25CollectiveMainloopFwdSm80ILi8ELi1ELb1EN4cute5tupleIJNS5_1CILi128EEENS7_ILi48EEENS7_ILi256EEEEEELi256ENS_6half_tEfNS_4arch4Sm80ELb0ELb1ELb1ELb0ELb0ELb0ELb1ELb0EEENS1_21CollectiveEpilogueFwdINS6_IJS8_SA_S9_EEENS6_IJNS7_ILi1EEESI_SI_EEESC_SE_Li256ELb0ELb1ELb0ELb0EEENS1_19SingleTileSchedulerILb0ELb0ELb1ELi128EEEEEEEEEvNT_6ParamsE,@function
        .size           _ZN7cutlass13device_kernelIN5flash19enable_sm80_to_sm89INS1_16FlashAttnFwdSm80INS1_25CollectiveMainloopFwdSm80ILi8ELi1ELb1EN4cute5tupleIJNS5_1CILi128EEENS7_ILi48EEENS7_ILi256EEEEEELi256ENS_6half_tEfNS_4arch4Sm80ELb0ELb1ELb1ELb0ELb0ELb0ELb1ELb0EEENS1_21CollectiveEpilogueFwdINS6_IJS8_SA_S9_EEENS6_IJNS7_ILi1EEESI_SI_EEESC_SE_Li256ELb0ELb1ELb0ELb0EEENS1_19SingleTileSchedulerILb0ELb0ELb1ELi128EEEEEEEEEvNT_6ParamsE,(.L_x_21 - _ZN7cutlass13device_kernelIN5flash19enable_sm80_to_sm89INS1_16FlashAttnFwdSm80INS1_25CollectiveMainloopFwdSm80ILi8ELi1ELb1EN4cute5tupleIJNS5_1CILi128EEENS7_ILi48EEENS7_ILi256EEEEEELi256ENS_6half_tEfNS_4arch4Sm80ELb0ELb1ELb1ELb0ELb0ELb0ELb1ELb0EEENS1_21CollectiveEpilogueFwdINS6_IJS8_SA_S9_EEENS6_IJNS7_ILi1EEESI_SI_EEESC_SE_Li256ELb0ELb1ELb0ELb0EEENS1_19SingleTileSchedulerILb0ELb0ELb1ELi128EEEEEEEEEvNT_6ParamsE)
        .other          _ZN7cutlass13device_kernelIN5flash19enable_sm80_to_sm89INS1_16FlashAttnFwdSm80INS1_25CollectiveMainloopFwdSm80ILi8ELi1ELb1EN4cute5tupleIJNS5_1CILi128EEENS7_ILi48EEENS7_ILi256EEEEEELi256ENS_6half_tEfNS_4arch4Sm80ELb0ELb1ELb1ELb0ELb0ELb0ELb1ELb0EEENS1_21CollectiveEpilogueFwdINS6_IJS8_SA_S9_EEENS6_IJNS7_ILi1EEESI_SI_EEESC_SE_Li256ELb0ELb1ELb0ELb0EEENS1_19SingleTileSchedulerILb0ELb0ELb1ELi128EEEEEEEEEvNT_6ParamsE,@"STO_CUDA_ENTRY STV_DEFAULT"
_ZN7cutlass13device_kernelIN5flash19enable_sm80_to_sm89INS1_16FlashAttnFwdSm80INS1_25CollectiveMainloopFwdSm80ILi8ELi1ELb1EN4cute5tupleIJNS5_1CILi128EEENS7_ILi48EEENS7_ILi256EEEEEELi256ENS_6half_tEfNS_4arch4Sm80ELb0ELb1ELb1ELb0ELb0ELb0ELb1ELb0EEENS1_21CollectiveEpilogueFwdINS6_IJS8_SA_S9_EEENS6_IJNS7_ILi1EEESI_SI_EEESC_SE_Li256ELb0ELb1ELb0ELb0EEENS1_19SingleTileSchedulerILb0ELb0ELb1ELi128EEEEEEEEEvNT_6ParamsE:
[----:B------:R-:W-:Y:S01]  /*0000*/  LDC R1, c[0x0][0x28] ;  /* 0x00000a00ff017b82 */ /* 0x000fe20000000800 */
[----:B------:R-:W-:Y:S05]  /*0010*/  EXIT ;  /* 0x000000000000794d */ /* 0x000fea0003800000 */
.L_x_3:
        /* <DEDUP_REMOVED lines=14> */
.L_x_21:


//--------------------- .text._ZN7cutlass13device_kernelIN5flash19enable_sm80_to_sm89INS1_16FlashAttnFwdSm80INS1_25CollectiveMainloopFwdSm80ILi8ELi1ELb1EN4cute5tupleIJNS5_1CILi128EEENS7_ILi48EEENS7_ILi256EEEEEELi256ENS_6half_tEfNS_4arch4Sm80ELb0ELb1ELb1ELb1ELb0ELb0ELb1ELb0EEENS1_21CollectiveEpilogueFwdINS6_IJS8_SA_S9_EEENS6_IJNS7_ILi1EEESI_SI_EEESC_SE_Li256ELb1ELb1ELb0ELb0EEENS1_19SingleTileSchedulerILb1ELb0ELb1ELi128EEEEEEEEEvNT_6ParamsE --------------------------
	.section	.text._ZN7cutlass13device_kernelIN5flash19enable_sm80_to_sm89INS1_16FlashAttnFwdSm80INS1_25CollectiveMainloopFwdSm80ILi8ELi1ELb1EN4cute5tupleIJNS5_1CILi128EEENS7_ILi48EEENS7_ILi256EEEEEELi256ENS_6half_tEfNS_4arch4Sm80ELb0ELb1ELb1ELb1ELb0ELb0ELb1ELb0EEENS1_21CollectiveEpilogueFwdINS6_IJS8_SA_S9_EEENS6_IJNS7_ILi1EEESI_SI_EEESC_SE_Li256ELb1ELb1ELb0ELb0EEENS1_19SingleTileSchedulerILb1ELb0ELb1ELi128EEEEEEEEEvNT_6ParamsE,"ax",@progbits
	.align	128
.text._ZN7cutlass13device_kernelIN5flash19enable_sm80_to_sm89INS1_16FlashAttnFwdSm80INS1_25CollectiveMainloopFwdSm80ILi8ELi1ELb1EN4cute5tupleIJNS5_1CILi128EEENS7_ILi48EEENS7_ILi256EEEEEELi256ENS_6half_tEfNS_4arch4Sm80ELb0ELb1ELb1ELb1ELb0ELb0ELb1ELb0EEENS1_21CollectiveEpilogueFwdINS6_IJS8_SA_S9_EEENS6_IJNS7_ILi1EEESI_SI_EEESC_SE_Li256ELb1ELb1ELb0ELb0EEENS1_19SingleTileSchedulerILb1ELb0ELb1ELi128EEEEEEEEEvNT_6ParamsE:
        .type           _ZN7cutlass13device_kernelIN5flash19enable_sm80_to_sm89INS1_16FlashAttnFwdSm80INS1_25CollectiveMainloopFwdSm80ILi8ELi1ELb1EN4cute5tupleIJNS5_1CILi128EEENS7_ILi48EEENS7_ILi256EEEEEELi256ENS_6half_tEfNS_4arch4Sm80ELb0ELb1ELb1ELb1ELb0ELb0ELb1ELb0EEENS1_21CollectiveEpilogueFwdINS6_IJS8_SA_S9_EEENS6_IJNS7_ILi1EEESI_SI_EEESC_SE_Li256ELb1ELb1ELb0ELb0EEENS1_19SingleTileSchedulerILb1ELb0ELb1ELi128EEEEEEEEEvNT_6ParamsE,@function
        .size           _ZN7cutlass13device_kernelIN5flash19enable_sm80_to_sm89INS1_16FlashAttnFwdSm80INS1_25CollectiveMainloopFwdSm80ILi8ELi1ELb1EN4cute5tupleIJNS5_1CILi128EEENS7_ILi48EEENS7_ILi256EEEEEELi256ENS_6half_tEfNS_4arch4Sm80ELb0ELb1ELb1ELb1ELb0ELb0ELb1ELb0EEENS1_21CollectiveEpilogueFwdINS6_IJS8_SA_S9_EEENS6_IJNS7_ILi1EEESI_SI_EEESC_SE_Li256ELb1ELb1ELb0ELb0EEENS1_19SingleTileSchedulerILb1ELb0ELb1ELi128EEEEEEEEEvNT_6ParamsE,(.L_x_22 - _ZN7cutlass13device_kernelIN5flash19enable_sm80_to_sm89INS1_16FlashAttnFwdSm80INS1_25CollectiveMainloopFwdSm80ILi8ELi1ELb1EN4cute5tupleIJNS5_1CILi128EEENS7_ILi48EEENS7_ILi256EEEEEELi256ENS_6half_tEfNS_4arch4Sm80ELb0ELb1ELb1ELb1ELb0ELb0ELb1ELb0EEENS1_21CollectiveEpilogueFwdINS6_IJS8_SA_S9_EEENS6_IJNS7_ILi1EEESI_SI_EEESC_SE_Li256ELb1ELb1ELb0ELb0EEENS1_19SingleTileSchedulerILb1ELb0ELb1ELi128EEEEEEEEEvNT_6ParamsE)
        .other          _ZN7cutlass13device_kernelIN5flash19enable_sm80_to_sm89INS1_16FlashAttnFwdSm80INS1_25CollectiveMainloopFwdSm80ILi8ELi1ELb1EN4cute5tupleIJNS5_1CILi128EEENS7_ILi48EEENS7_ILi256EEEEEELi256ENS_6half_tEfNS_4arch4Sm80ELb0ELb1ELb1ELb1ELb0ELb0ELb1ELb0EEENS1_21CollectiveEpilogueFwdINS6_IJS8_SA_S9_EEENS6_IJNS7_ILi1EEESI_SI_EEESC_SE_Li256ELb1ELb1ELb0ELb0EEENS1_19SingleTileSchedulerILb1ELb0ELb1ELi128EEEEEEEEEvNT_6ParamsE,@"STO_CUDA_ENTRY STV_DEFAULT"
_ZN7cutlass13device_kernelIN5flash19enable_sm80_to_sm89INS1_16FlashAttnFwdSm80INS1_25CollectiveMainloopFwdSm80ILi8ELi1ELb1EN4cute5tupleIJNS5_1CILi128EEENS7_ILi48EEENS7_ILi256EEEEEELi256ENS_6half_tEfNS_4arch4Sm80ELb0ELb1ELb1ELb1ELb0ELb0ELb1ELb0EEENS1_21CollectiveEpilogueFwdINS6_IJS8_SA_S9_EEENS6_IJNS7_ILi1EEESI_SI_EEESC_SE_Li256ELb1ELb1ELb0ELb0EEENS1_19SingleTileSchedulerILb1ELb0ELb1ELi128EEEEEEEEEvNT_6ParamsE:
[----:B------:R-:W-:Y:S01]  /*0000*/  LDC R1, c[0x0][0x28] ;  /* 0x00000a00ff017b82 */ /* 0x000fe20000000800 */
[----:B------:R-:W-:Y:S05]  /*0010*/  EXIT ;  /* 0x000000000000794d */ /* 0x000fea0003800000 */
.L_x_4:
        /* <DEDUP_REMOVED lines=14> */
.L_x_22:


//--------------------- .text._ZN7cutlass13device_kernelIN5flash19enable_sm80_to_sm89INS1_16FlashAttnFwdSm80INS1_25CollectiveMainloopFwdSm80ILi8ELi1ELb0EN4cute5tupleIJNS5_1CILi128EEENS7_ILi32EEENS7_ILi256EEEEEELi256ENS_6half_tEfNS_4arch4Sm80ELb0ELb1ELb1ELb1ELb0ELb1ELb1ELb0EEENS1_21CollectiveEpilogueFwdINS6_IJS8_SA_S9_EEENS6_IJNS7_ILi1EEESI_SI_EEESC_SE_Li256ELb1ELb1ELb0ELb0EEENS1_19SingleTileSchedulerILb1ELb0ELb1ELi128EEEEEEEEEvNT_6ParamsE --------------------------
	.section	.text._ZN7cutlass13device_kernelIN5flash19enable_sm80_to_sm89INS1_16FlashAttnFwdSm80INS1_25CollectiveMainloopFwdSm80ILi8ELi1ELb0EN4cute5tupleIJNS5_1CILi128EEENS7_ILi32EEENS7_ILi256EEEEEELi256ENS_6half_tEfNS_4arch4Sm80ELb0ELb1ELb1ELb1ELb0ELb1ELb1ELb0EEENS1_21CollectiveEpilogueFwdINS6_IJS8_SA_S9_EEENS6_IJNS7_ILi1EEESI_SI_EEESC_SE_Li256ELb1ELb1ELb0ELb0EEENS1_19SingleTileSchedulerILb1ELb0ELb1ELi128EEEEEEEEEvNT_6ParamsE,"ax",@progbits
	.align	128
.text._ZN7cutlass13device_kernelIN5flash19enable_sm80_to_sm89INS1_16FlashAttnFwdSm80INS1_25CollectiveMainloopFwdSm80ILi8ELi1ELb0EN4cute5tupleIJNS5_1CILi128EEENS7_ILi32EEENS7_ILi256EEEEEELi256ENS_6half_tEfNS_4arch4Sm80ELb0ELb1ELb1ELb1ELb0ELb1ELb1ELb0EEENS1_21CollectiveEpilogueFwdINS6_IJS8_SA_S9_EEENS6_IJNS7_ILi1EEESI_SI_EEESC_SE_Li256ELb1ELb1ELb0ELb0EEENS1_19SingleTileSchedulerILb1ELb0ELb1ELi128EEEEEEEEEvNT_6ParamsE:
        .type           _ZN7cutlass13device_kernelIN5flash19enable_sm80_to_sm89INS1_16FlashAttnFwdSm80INS1_25CollectiveMainloopFwdSm80ILi8ELi1ELb0EN4cute5tupleIJNS5_1CILi128EEENS7_ILi32EEENS7_ILi256EEEEEELi256ENS_6half_tEfNS_4arch4Sm80ELb0ELb1ELb1ELb1ELb0ELb1ELb1ELb0EEENS1_21CollectiveEpilogueFwdINS6_IJS8_SA_S9_EEENS6_IJNS7_ILi1EEESI_SI_EEESC_SE_Li256ELb1ELb1ELb0ELb0EEENS1_19SingleTileSchedulerILb1ELb0ELb1ELi128EEEEEEEEEvNT_6ParamsE,@function
        .size           _ZN7cutlass13device_kernelIN5flash19enable_sm80_to_sm89INS1_16FlashAttnFwdSm80INS1_25CollectiveMainloopFwdSm80ILi8ELi1ELb0EN4cute5tupleIJNS5_1CILi128EEENS7_ILi32EEENS7_ILi256EEEEEELi256ENS_6half_tEfNS_4arch4Sm80ELb0ELb1ELb1ELb1ELb0ELb1ELb1ELb0EEENS1_21CollectiveEpilogueFwdINS6_IJS8_SA_S9_EEENS6_IJNS7_ILi1EEESI_SI_EEESC_SE_Li256ELb1ELb1ELb0ELb0EEENS1_19SingleTileSchedulerILb1ELb0ELb1ELi128EEEEEEEEEvNT_6ParamsE,(.L_x_23 - _ZN7cutlass13device_kernelIN5flash19enable_sm80_to_sm89INS1_16FlashAttnFwdSm80INS1_25CollectiveMainloopFwdSm80ILi8ELi1ELb0EN4cute5tupleIJNS5_1CILi128EEENS7_ILi32EEENS7_ILi256EEEEEELi256ENS_6half_tEfNS_4arch4Sm80ELb0ELb1ELb1ELb1ELb0ELb1ELb1ELb0EEENS1_21CollectiveEpilogueFwdINS6_IJS8_SA_S9_EEENS6_IJNS7_ILi1EEESI_SI_EEESC_SE_Li256ELb1ELb1ELb0ELb0EEENS1_19SingleTileSchedulerILb1ELb0ELb1ELi128EEEEEEEEEvNT_6ParamsE)
        .other          _ZN7cutlass13device_kernelIN5flash19enable_sm80_to_sm89INS1_16FlashAttnFwdSm80INS1_25CollectiveMainloopFwdSm80ILi8ELi1ELb0EN4cute5tupleIJNS5_1CILi128EEENS7_ILi32EEENS7_ILi256EEEEEELi256ENS_6half_tEfNS_4arch4Sm80ELb0ELb1ELb1ELb1ELb0ELb1ELb1ELb0EEENS1_21CollectiveEpilogueFwdINS6_IJS8_SA_S9_EEENS6_IJNS7_ILi1EEESI_SI_EEESC_SE_Li256ELb1ELb1ELb0ELb0EEENS1_19SingleTileSchedulerILb1ELb0ELb1ELi128EEEEEEEEEvNT_6ParamsE,@"STO_CUDA_ENTRY STV_DEFAULT"
_ZN7cutlass13device_kernelIN5flash19enable_sm80_to_sm89INS1_16FlashAttnFwdSm80INS1_25CollectiveMainloopFwdSm80ILi8ELi1ELb0EN4cute5tupleIJNS5_1CILi128EEENS7_ILi32EEENS7_ILi256EEEEEELi256ENS_6half_tEfNS_4arch4Sm80ELb0ELb1ELb1ELb1ELb0ELb1ELb1ELb0EEENS1_21CollectiveEpilogueFwdINS6_IJS8_SA_S9_EEENS6_IJNS7_ILi1EEESI_SI_EEESC_SE_Li256ELb1ELb1ELb0ELb0EEENS1_19SingleTileSchedulerILb1ELb0ELb1ELi128EEEEEEEEEvNT_6ParamsE:
[----:B------:R-:W-:Y:S01]  /*0000*/  LDC R1, c[0x0][0x28] ;  /* 0x00000a00ff017b82 */ /* 0x000fe20000000800 */
[----:B------:R-:W-:Y:S05]  /*0010*/  EXIT ;  /* 0x000000000000794d */ /* 0x000fea0003800000 */
.L_x_5:
        /* <DEDUP_REMOVED lines=14> */
.L_x_23:


//--------------------- .text._ZN7cutlass13device_kernelIN5flash19enable_sm80_to_sm89INS1_16FlashAttnFwdSm80INS1_25CollectiveMainloopFwdSm80ILi8ELi1ELb1EN4cute5tupleIJNS5_1CILi128EEENS7_ILi64EEENS7_ILi256EEEEEELi256ENS_6half_tEfNS_4arch4Sm80ELb1ELb0ELb1ELb0ELb0ELb0ELb1ELb0EEENS1_21CollectiveEpilogueFwdINS6_IJS8_SA_S9_EEENS6_IJNS7_ILi1EEESI_SI_EEESC_SE_Li256ELb0ELb1ELb0ELb0EEENS1_30DynamicPersistentTileSchedulerILi256ELi256ELb0ELb1ELb0EEEEEEEEEvNT_6ParamsE --------------------------
	.section	.text._ZN7cutlass13device_kernelIN5flash19enable_sm80_to_sm89INS1_16FlashAttnFwdSm80INS1_25CollectiveMainloopFwdSm80ILi8ELi1ELb1EN4cute5tupleIJNS5_1CILi128EEENS7_ILi64EEENS7_ILi256EEEEEELi256ENS_6half_tEfNS_4arch4Sm80ELb1ELb0ELb1ELb0ELb0ELb0ELb1ELb0EEENS1_21CollectiveEpilogueFwdINS6_IJS8_SA_S9_EEENS6_IJNS7_ILi1EEESI_SI_EEESC_SE_Li256ELb0ELb1ELb0ELb0EEENS1_30DynamicPersistentTileSchedulerILi256ELi256ELb0ELb1ELb0EEEEEEEEEvNT_6ParamsE,"ax",@progbits
	.align	128
.text._ZN7cutlass13device_kernelIN5flash19enable_sm80_to_sm89INS1_16FlashAttnFwdSm80INS1_25CollectiveMainloopFwdSm80ILi8ELi1ELb1EN4cute5tupleIJNS5_1CILi128EEENS7_ILi64EEENS7_ILi256EEEEEELi256ENS_6half_tEfNS_4arch4Sm80ELb1ELb0ELb1ELb0ELb0ELb0ELb1ELb0EEENS1_21CollectiveEpilogueFwdINS6_IJS8_SA_S9_EEENS6_IJNS7_ILi1EEESI_SI_EEESC_SE_Li256ELb0ELb1ELb0ELb0EEENS1_30DynamicPersistentTileSchedulerILi256ELi256ELb0ELb1ELb0EEEEEEEEEvNT_6ParamsE:
        .type           _ZN7cutlass13device_kernelIN5flash19enable_sm80_to_sm89INS1_16FlashAttnFwdSm80INS1_25CollectiveMainloopFwdSm80ILi8ELi1ELb1EN4cute5tupleIJNS5_1CILi128EEENS7_ILi64EEENS7_ILi256EEEEEELi256ENS_6half_tEfNS_4arch4Sm80ELb1ELb0ELb1ELb0ELb0ELb0ELb1ELb0EEENS1_21CollectiveEpilogueFwdINS6_IJS8_SA_S9_EEENS6_IJNS7_ILi1EEESI_SI_EEESC_SE_Li256ELb0ELb1ELb0ELb0EEENS1_30DynamicPersistentTileSchedulerILi256ELi256ELb0ELb1ELb0EEEEEEEEEvNT_6ParamsE,@function
        .size           _ZN7cutlass13device_kernelIN5flash19enable_sm80_to_sm89INS1_16FlashAttnFwdSm80INS1_25CollectiveMainloopFwdSm80ILi8ELi1ELb1EN4cute5tupleIJNS5_1CILi128EEENS7_ILi64EEENS7_ILi256EEEEEELi256ENS_6half_tEfNS_4arch4Sm80ELb1ELb0ELb1ELb0ELb0ELb0ELb1ELb0EEENS1_21CollectiveEpilogueFwdINS6_IJS8_SA_S9_EEENS6_IJNS7_ILi1EEESI_SI_EEESC_SE_Li256ELb0ELb1ELb0ELb0EEENS1_30DynamicPersistentTileSchedulerILi256ELi256ELb0ELb1ELb0EEEEEEEEEvNT_6ParamsE,(.L_x_24 - _ZN7cutlass13device_kernelIN5flash19enable_sm80_to_sm89INS1_16FlashAttnFwdSm80INS1_25CollectiveMainloopFwdSm80ILi8ELi1ELb1EN4cute5tupleIJNS5_1CILi128EEENS7_ILi64EEENS7_ILi256EEEEEELi256ENS_6half_tEfNS_4arch4Sm80ELb1ELb0ELb1ELb0ELb0ELb0ELb1ELb0EEENS1_21CollectiveEpilogueFwdINS6_IJS8_SA_S9_EEENS6_IJNS7_ILi1EEESI_SI_EEESC_SE_Li256ELb0ELb1ELb0ELb0EEENS1_30DynamicPersistentTileSchedulerILi256ELi256ELb0ELb1ELb0EEEEEEEEEvNT_6ParamsE)
        .other          _ZN7cutlass13device_kernelIN5flash19enable_sm80_to_sm89INS1_16FlashAttnFwdSm80INS1_25CollectiveMainloopFwdSm80ILi8ELi1ELb1EN4cute5tupleIJNS5_1CILi128EEENS7_ILi64EEENS7_ILi256EEEEEELi256ENS_6half_tEfNS_4arch4Sm80ELb1ELb0ELb1ELb0ELb0ELb0ELb1ELb0EEENS1_21CollectiveEpilogueFwdINS6_IJS8_SA_S9_EEENS6_IJNS7_ILi1EEESI_SI_EEESC_SE_Li256ELb0ELb1ELb0ELb0EEENS1_30DynamicPersistentTileSchedulerILi256ELi256ELb0ELb1ELb0EEEEEEEEEvNT_6ParamsE,@"STO_CUDA_ENTRY STV_DEFAULT"
_ZN7cutlass13device_kernelIN5flash19enable_sm80_to_sm89INS1_16FlashAttnFwdSm80INS1_25CollectiveMainloopFwdSm80ILi8ELi1ELb1EN4cute5tupleIJNS5_1CILi128EEENS7_ILi64EEENS7_ILi256EEEEEELi256ENS_6half_tEfNS_4arch4Sm80ELb1ELb0ELb1ELb0ELb0ELb0ELb1ELb0EEENS1_21CollectiveEpilogueFwdINS6_IJS8_SA_S9_EEENS6_IJNS7_ILi1EEESI_SI_EEESC_SE_Li256ELb0ELb1ELb0ELb0EEENS1_30DynamicPersistentTileSchedulerILi256ELi256ELb0ELb1ELb0EEEEEEEEEvNT_6ParamsE:
[----:B------:R-:W-:Y:S01]  /*0000*/  LDC R1, c[0x0][0x28] ;  /* 0x00000a00ff017b82 */ /* 0x000fe20000000800 */
[----:B------:R-:W-:Y:S05]  /*0010*/  EXIT ;  /* 0x000000000000794d */ /* 0x000fea0003800000 */
.L_x_6:
        /* <DEDUP_REMOVED lines=14> */
.L_x_24:


//--------------------- .text._ZN7cutlass13device_kernelIN5flash19enable_sm80_to_sm89INS1_16FlashAttnFwdSm80INS1_25CollectiveMainloopFwdSm80ILi8ELi1ELb1EN4cute5tupleIJNS5_1CILi128EEENS7_ILi64EEENS7_ILi256EEEEEELi256ENS_6half_tEfNS_4arch4Sm80ELb1ELb0ELb1ELb1ELb0ELb0ELb1ELb0EEENS1_21CollectiveEpilogueFwdINS6_IJS8_SA_S9_EEENS6_IJNS7_ILi1EEESI_SI_EEESC_SE_Li256ELb1ELb1ELb0ELb0EEENS1_19SingleTileSchedulerILb1ELb0ELb1ELi128EEEEEEEEEvNT_6ParamsE --------------------------
	.section	.text._ZN7cutlass13device_kernelIN5flash19enable_sm80_to_sm89INS1_16FlashAttnFwdSm80INS1_25CollectiveMainloopFwdSm80ILi8ELi1ELb1EN4cute5tupleIJNS5_1CILi128EEENS7_ILi64EEENS7_ILi256EEEEEELi256ENS_6half_tEfNS_4arch4Sm80ELb1ELb0ELb1ELb1ELb0ELb0ELb1ELb0EEENS1_21CollectiveEpilogueFwdINS6_IJS8_SA_S9_EEENS6_IJNS7_ILi1EEESI_SI_EEESC_SE_Li256ELb1ELb1ELb0ELb0EEENS1_19SingleTileSchedulerILb1ELb0ELb1ELi128EEEEEEEEEvNT_6ParamsE,"ax",@progbits
	.align	128
.text._ZN7cutlass13device_kernelIN5flash19enable_sm80_to_sm89INS1_16FlashAttnFwdSm80INS1_25CollectiveMainloopFwdSm80ILi8ELi1ELb1EN4cute5tupleIJNS5_1CILi128EEENS7_ILi64EEENS7_ILi256EEEEEELi256ENS_6half_tEfNS_4arch4Sm80ELb1ELb0ELb1ELb1ELb0ELb0ELb1ELb0EEENS1_21CollectiveEpilogueFwdINS6_IJS8_SA_S9_EEENS6_IJNS7_ILi1EEESI_SI_EEESC_SE_Li256ELb1ELb1ELb0ELb0EEENS1_19SingleTileSchedulerILb1ELb0ELb1ELi128EEEEEEEEEvNT_6ParamsE:
        .type           _ZN7cutlass13device_kernelIN5flash19enable_sm80_to_sm89INS1_16FlashAttnFwdSm80INS1_25CollectiveMainloopFwdSm80ILi8ELi1ELb1EN4cute5tupleIJNS5_1CILi128EEENS7_ILi64EEENS7_ILi256EEEEEELi256ENS_6half_tEfNS_4arch4Sm80ELb1ELb0ELb1ELb1ELb0ELb0ELb1ELb0EEENS1_21CollectiveEpilogueFwdINS6_IJS8_SA_S9_EEENS6_IJNS7_ILi1EEESI_SI_EEESC_SE_Li256ELb1ELb1ELb0ELb0EEENS1_19SingleTileSchedulerILb1ELb0ELb1ELi128EEEEEEEEEvNT_6ParamsE,@function
        .size           _ZN7cutlass13device_kernelIN5flash19enable_sm80_to_sm89INS1_16FlashAttnFwdSm80INS1_25CollectiveMainloopFwdSm80ILi8ELi1ELb1EN4cute5tupleIJNS5_1CILi128EEENS7_ILi64EEENS7_ILi256EEEEEELi256ENS_6half_tEfNS_4arch4Sm80ELb1ELb0ELb1ELb1ELb0ELb0ELb1ELb0EEENS1_21CollectiveEpilogueFwdINS6_IJS8_SA_S9_EEENS6_IJNS7_ILi1EEESI_SI_EEESC_SE_Li256ELb1ELb1ELb0ELb0EEENS1_19SingleTileSchedulerILb1ELb0ELb1ELi128EEEEEEEEEvNT_6ParamsE,(.L_x_25 - _ZN7cutlass13device_kernelIN5flash19enable_sm80_to_sm89INS1_16FlashAttnFwdSm80INS1_25CollectiveMainloopFwdSm80ILi8ELi1ELb1EN4cute5tupleIJNS5_1CILi128EEENS7_ILi64EEENS7_ILi256EEEEEELi256ENS_6half_tEfNS_4arch4Sm80ELb1ELb0ELb1ELb1ELb0ELb0ELb1ELb0EEENS1_21CollectiveEpilogueFwdINS6_IJS8_SA_S9_EEENS6_IJNS7_ILi1EEESI_SI_EEESC_SE_Li256ELb1ELb1ELb0ELb0EEENS1_19SingleTileSchedulerILb1ELb0ELb1ELi128EEEEEEEEEvNT_6ParamsE)
        .other          _ZN7cutlass13device_kernelIN5flash19enable_sm80_to_sm89INS1_16FlashAttnFwdSm80INS1_25CollectiveMainloopFwdSm80ILi8ELi1ELb1EN4cute5tupleIJNS5_1CILi128EEENS7_ILi64EEENS7_ILi256EEEEEELi256ENS_6half_tEfNS_4arch4Sm80ELb1ELb0ELb1ELb1ELb0ELb0ELb1ELb0EEENS1_21CollectiveEpilogueFwdINS6_IJS8_SA_S9_EEENS6_IJNS7_ILi1EEESI_SI_EEESC_SE_Li256ELb1ELb1ELb0ELb0EEENS1_19SingleTileSchedulerILb1ELb0ELb1ELi128EEEEEEEEEvNT_6ParamsE,@"STO_CUDA_ENTRY STV_DEFAULT"
_ZN7cutlass13device_kernelIN5flash19enable_sm80_to_sm89INS1_16FlashAttnFwdSm80INS1_25CollectiveMainloopFwdSm80ILi8ELi1ELb1EN4cute5tupleIJNS5_1CILi128EEENS7_ILi64EEENS7_ILi256EEEEEELi256ENS_6half_tEfNS_4arch4Sm80ELb1ELb0ELb1ELb1ELb0ELb0ELb1ELb0EEENS1_21CollectiveEpilogueFwdINS6_IJS8_SA_S9_EEENS6_IJNS7_ILi1EEESI_SI_EEESC_SE_Li256ELb1ELb1ELb0ELb0EEENS1_19SingleTileSchedulerILb1ELb0ELb1ELi128EEEEEEEEEvNT_6ParamsE:
[----:B------:R-:W-:Y:S01]  /*0000*/  LDC R1, c[0x0][0x28] ;  /* 0x00000a00ff017b82 */ /* 0x000fe20000000800 */
[----:B------:R-:W-:Y:S05]  /*0010*/  EXIT ;  /* 0x000000000000794d */ /* 0x000fea0003800000 */
.L_x_7:
        /* <DEDUP_REMOVED lines=14> */
.L_x_25:


//--------------------- .text._ZN7cutlass13device_kernelIN5flash19enable_sm80_to_sm89INS1_16FlashAttnFwdSm80INS1_25CollectiveMainloopFwdSm80ILi8ELi1ELb0EN4cute5tupleIJNS5_1CILi128EEENS7_ILi32EEENS7_ILi256EEEEEELi256ENS_6half_tEfNS_4arch4Sm80ELb1ELb0ELb1ELb1ELb0ELb1ELb1ELb0EEENS1_21CollectiveEpilogueFwdINS6_IJS8_SA_S9_EEENS6_IJNS7_ILi1EEESI_SI_EEESC_SE_Li256ELb1ELb1ELb0ELb0EEENS1_19SingleTileSchedulerILb1ELb0ELb1ELi128EEEEEEEEEvNT_6ParamsE --------------------------
	.section	.text._ZN7cutlass13device_kernelIN5flash19enable_sm80_to_sm89INS1_16FlashAttnFwdSm80INS1_25CollectiveMainloopFwdSm80ILi8ELi1ELb0EN4cute5tupleIJNS5_1CILi128EEENS7_ILi32EEENS7_ILi256EEEEEELi256ENS_6half_tEfNS_4arch4Sm80ELb1ELb0ELb1ELb1ELb0ELb1ELb1ELb0EEENS1_21CollectiveEpilogueFwdINS6_IJS8_SA_S9_EEENS6_IJNS7_ILi1EEESI_SI_EEESC_SE_Li256ELb1ELb1ELb0ELb0EEENS1_19SingleTileSchedulerILb1ELb0ELb1ELi128EEEEEEEEEvNT_6ParamsE,"ax",@progbits
	.align	128
.text._ZN7cutlass13device_kernelIN5flash19enable_sm80_to_sm89INS1_16FlashAttnFwdSm80INS1_25CollectiveMainloopFwdSm80ILi8ELi1ELb0EN4cute5tupleIJNS5_1CILi128EEENS7_ILi32EEENS7_ILi256EEEEEELi256ENS_6half_tEfNS_4arch4Sm80ELb1ELb0ELb1ELb1ELb0ELb1ELb1ELb0EEENS1_21CollectiveEpilogueFwdINS6_IJS8_SA_S9_EEENS6_IJNS7_ILi1EEESI_SI_EEESC_SE_Li256ELb1ELb1ELb0ELb0EEENS1_19SingleTileSchedulerILb1ELb0ELb1ELi128EEEEEEEEEvNT_6ParamsE:
        .type           _ZN7cutlass13device_kernelIN5flash19enable_sm80_to_sm89INS1_16FlashAttnFwdSm80INS1_25CollectiveMainloopFwdSm80ILi8ELi1ELb0EN4cute5tupleIJNS5_1CILi128EEENS7_ILi32EEENS7_ILi256EEEEEELi256ENS_6half_tEfNS_4arch4Sm80ELb1ELb0ELb1ELb1ELb0ELb1ELb1ELb0EEENS1_21CollectiveEpilogueFwdINS6_IJS8_SA_S9_EEENS6_IJNS7_ILi1EEESI_SI_EEESC_SE_Li256ELb1ELb1ELb0ELb0EEENS1_19SingleTileSchedulerILb1ELb0ELb1ELi128EEEEEEEEEvNT_6ParamsE,@function
        .size           _ZN7cutlass13device_kernelIN5flash19enable_sm80_to_sm89INS1_16FlashAttnFwdSm80INS1_25CollectiveMainloopFwdSm80ILi8ELi1ELb0EN4cute5tupleIJNS5_1CILi128EEENS7_ILi32EEENS7_ILi256EEEEEELi256ENS_6half_tEfNS_4arch4Sm80ELb1ELb0ELb1ELb1ELb0ELb1ELb1ELb0EEENS1_21CollectiveEpilogueFwdINS6_IJS8_SA_S9_EEENS6_IJNS7_ILi1EEESI_SI_EEESC_SE_Li256ELb1ELb1ELb0ELb0EEENS1_19SingleTileSchedulerILb1ELb0ELb1ELi128EEEEEEEEEvNT_6ParamsE,(.L_x_26 - _ZN7cutlass13device_kernelIN5flash19enable_sm80_to_sm89INS1_16FlashAttnFwdSm80INS1_25CollectiveMainloopFwdSm80ILi8ELi1ELb0EN4cute5tupleIJNS5_1CILi128EEENS7_ILi32EEENS7_ILi256EEEEEELi256ENS_6half_tEfNS_4arch4Sm80ELb1ELb0ELb1ELb1ELb0ELb1ELb1ELb0EEENS1_21CollectiveEpilogueFwdINS6_IJS8_SA_S9_EEENS6_IJNS7_ILi1EEESI_SI_EEESC_SE_Li256ELb1ELb1ELb0ELb0EEENS1_19SingleTileSchedulerILb1ELb0ELb1ELi128EEEEEEEEEvNT_6ParamsE)
        .other          _ZN7cutlass13device_kernelIN5flash19enable_sm80_to_sm89INS1_16FlashAttnFwdSm80INS1_25CollectiveMainloopFwdSm80ILi8ELi1ELb0EN4cute5tupleIJNS5_1CILi128EEENS7_ILi32EEENS7_ILi256EEEEEELi256ENS_6half_tEfNS_4arch4Sm80ELb1ELb0ELb1ELb1ELb0ELb1ELb1ELb0EEENS1_21CollectiveEpilogueFwdINS6_IJS8_SA_S9_EEENS6_IJNS7_ILi1EEESI_SI_EEESC_SE_Li256ELb1ELb1ELb0ELb0EEENS1_19SingleTileSchedulerILb1ELb0ELb1ELi128EEEEEEEEEvNT_6ParamsE,@"STO_CUDA_ENTRY STV_DEFAULT"
_ZN7cutlass13device_kernelIN5flash19enable_sm80_to_sm89INS1_16FlashAttnFwdSm80INS1_25CollectiveMainloopFwdSm80ILi8ELi1ELb0EN4cute5tupleIJNS5_1CILi128EEENS7_ILi32EEENS7_ILi256EEEEEELi256ENS_6half_tEfNS_4arch4Sm80ELb1ELb0ELb1ELb1ELb0ELb1ELb1ELb0EEENS1_21CollectiveEpilogueFwdINS6_IJS8_SA_S9_EEENS6_IJNS7_ILi1EEESI_SI_EEESC_SE_Li256ELb1ELb1ELb0ELb0EEENS1_19SingleTileSchedulerILb1ELb0ELb1ELi128EEEEEEEEEvNT_6ParamsE:
[----:B------:R-:W-:Y:S01]  /*0000*/  LDC R1, c[0x0][0x28] ;  /* 0x00000a00ff017b82 */ /* 0x000fe20000000800 */
[----:B------:R-:W-:Y:S05]  /*0010*/  EXIT ;  /* 0x000000000000794d */ /* 0x000fea0003800000 */
.L_x_8:
        /* <DEDUP_REMOVED lines=14> */
.L_x_26:


//--------------------- .text._ZN7cutlass13device_kernelIN5flash19enable_sm80_to_sm89INS1_16FlashAttnFwdSm80INS1_25CollectiveMainloopFwdSm80ILi8ELi1ELb0EN4cute5tupleIJNS5_1CILi128EEENS7_ILi96EEENS7_ILi256EEEEEELi256ENS_6half_tEfNS_4arch4Sm80ELb0ELb0ELb1ELb0ELb0ELb0ELb1ELb0EEENS1_21CollectiveEpilogueFwdINS6_IJS8_SA_S9_EEENS6_IJNS7_ILi1EEESI_SI_EEESC_SE_Li256ELb0ELb1ELb0ELb0EEENS1_19SingleTileSchedulerILb0ELb0ELb1ELi128EEEEEEEEEvNT_6ParamsE --------------------------
	.section	.text._ZN7cutlass13device_kernelIN5flash19enable_sm80_to_sm89INS1_16FlashAttnFwdSm80INS1_25CollectiveMainloopFwdSm80ILi8ELi1ELb0EN4cute5tupleIJNS5_1CILi128EEENS7_ILi96EEENS7_ILi256EEEEEELi256ENS_6half_tEfNS_4arch4Sm80ELb0ELb0ELb1ELb0ELb0ELb0ELb1ELb0EEENS1_21CollectiveEpilogueFwdINS6_IJS8_SA_S9_EEENS6_IJNS7_ILi1EEESI_SI_EEESC_SE_Li256ELb0ELb1ELb0ELb0EEENS1_19SingleTileSchedulerILb0ELb0ELb1ELi128EEEEEEEEEvNT_6ParamsE,"ax",@progbits
	.align	128
.text._ZN7cutlass13device_kernelIN5flash19enable_sm80_to_sm89INS1_16FlashAttnFwdSm80INS1_25CollectiveMainloopFwdSm80ILi8ELi1ELb0EN4cute5tupleIJNS5_1CILi128EEENS7_ILi96EEENS7_ILi256EEEEEELi256ENS_6half_tEfNS_4arch4Sm80ELb0ELb0ELb1ELb0ELb0ELb0ELb1ELb0EEENS1_21CollectiveEpilogueFwdINS6_IJS8_SA_S9_EEENS6_IJNS7_ILi1EEESI_SI_EEESC_SE_Li256ELb0ELb1ELb0ELb0EEENS1_19SingleTileSchedulerILb0ELb0ELb1ELi128EEEEEEEEEvNT_6ParamsE:
        .type           _ZN7cutlass13device_kernelIN5flash19enable_sm80_to_sm89INS1_16FlashAttnFwdSm80INS1_25CollectiveMainloopFwdSm80ILi8ELi1ELb0EN4cute5tupleIJNS5_1CILi128EEENS7_ILi96EEENS7_ILi256EEEEEELi256ENS_6half_tEfNS_4arch4Sm80ELb0ELb0ELb1ELb0ELb0ELb0ELb1ELb0EEENS1_21CollectiveEpilogueFwdINS6_IJS8_SA_S9_EEENS6_IJNS7_ILi1EEESI_SI_EEESC_SE_Li256ELb0ELb1ELb0ELb0EEENS1_19SingleTileSchedulerILb0ELb0ELb1ELi128EEEEEEEEEvNT_6ParamsE,@function
        .size           _ZN7cutlass13device_kernelIN5flash19enable_sm80_to_sm89INS1_16FlashAttnFwdSm80INS1_25CollectiveMainloopFwdSm80ILi8ELi1ELb0EN4cute5tupleIJNS5_1CILi128EEENS7_ILi96EEENS7_ILi256EEEEEELi256ENS_6half_tEfNS_4arch4Sm80ELb0ELb0ELb1ELb0ELb0ELb0ELb1ELb0EEENS1_21CollectiveEpilogueFwdINS6_IJS8_SA_S9_EEENS6_IJNS7_ILi1EEESI_SI_EEESC_SE_Li256ELb0ELb1ELb0ELb0EEENS1_19SingleTileSchedulerILb0ELb0ELb1ELi128EEEEEEEEEvNT_6ParamsE,(.L_x_27 - _ZN7cutlass13device_kernelIN5flash19enable_sm80_to_sm89INS1_16FlashAttnFwdSm80INS1_25CollectiveMainloopFwdSm80ILi8ELi1ELb0EN4cute5tupleIJNS5_1CILi128EEENS7_ILi96EEENS7_ILi256EEEEEELi256ENS_6half_tEfNS_4arch4Sm80ELb0ELb0ELb1ELb0ELb0ELb0ELb1ELb0EEENS1_21CollectiveEpilogueFwdINS6_IJS8_SA_S9_EEENS6_IJNS7_ILi1EEESI_SI_EEESC_SE_Li256ELb0ELb1ELb0ELb0EEENS1_19SingleTileSchedulerILb0ELb0ELb1ELi128EEEEEEEEEvNT_6ParamsE)
        .other          _ZN7cutlass13device_kernelIN5flash19enable_sm80_to_sm89INS1_16FlashAttnFwdSm80INS1_25CollectiveMainloopFwdSm80ILi8ELi1ELb0EN4cute5tupleIJNS5_1CILi128EEENS7_ILi96EEENS7_ILi256EEEEEELi256ENS_6half_tEfNS_4arch4Sm80ELb0ELb0ELb1ELb0ELb0ELb0ELb1ELb0EEENS1_21CollectiveEpilogueFwdINS6_IJS8_SA_S9_EEENS6_IJNS7_ILi1EEESI_SI_EEESC_SE_Li256ELb0ELb1ELb0ELb0EEENS1_19SingleTileSchedulerILb0ELb0ELb1ELi128EEEEEEEEEvNT_6ParamsE,@"STO_CUDA_ENTRY STV_DEFAULT"
_ZN7cutlass13device_kernelIN5flash19enable_sm80_to_sm89INS1_16FlashAttnFwdSm80INS1_25CollectiveMainloopFwdSm80ILi8ELi1ELb0EN4cute5tupleIJNS5_1CILi128EEENS7_ILi96EEENS7_ILi256EEEEEELi256ENS_6half_tEfNS_4arch4Sm80ELb0ELb0ELb1ELb0ELb0ELb0ELb1ELb0EEENS1_21CollectiveEpilogueFwdINS6_IJS8_SA_S9_EEENS6_IJNS7_ILi1EEESI_SI_EEESC_SE_Li256ELb0ELb1ELb0ELb0EEENS1_19SingleTileSchedulerILb0ELb0ELb1ELi128EEEEEEEEEvNT_6ParamsE:
[----:B------:R-:W-:Y:S01]  /*0000*/  LDC R1, c[0x0][0x28] ;  /* 0x00000a00ff017b82 */ /* 0x000fe20000000800 */
[----:B------:R-:W-:Y:S05]  /*0010*/  EXIT ;  /* 0x000000000000794d */ /* 0x000fea0003800000 */
.L_x_9:
        /* <DEDUP_REMOVED lines=14> */
.L_x_27:


//--------------------- .text._ZN7cutlass13device_kernelIN5flash19enable_sm80_to_sm89INS1_16FlashAttnFwdSm80INS1_25CollectiveMainloopFwdSm80ILi8ELi1ELb0EN4cute5tupleIJNS5_1CILi128EEENS7_ILi96EEENS7_ILi256EEEEEELi256ENS_6half_tEfNS_4arch4Sm80ELb0ELb0ELb1ELb1ELb0ELb0ELb1ELb0EEENS1_21CollectiveEpilogueFwdINS6_IJS8_SA_S9_EEENS6_IJNS7_ILi1EEESI_SI_EEESC_SE_Li256ELb1ELb1ELb0ELb0EEENS1_19SingleTileSchedulerILb1ELb0ELb1ELi128EEEEEEEEEvNT_6ParamsE --------------------------
	.section	.text._ZN7cutlass13device_kernelIN5flash19enable_sm80_to_sm89INS1_16FlashAttnFwdSm80INS1_25CollectiveMainloopFwdSm80ILi8ELi1ELb0EN4cute5tupleIJNS5_1CILi128EEENS7_ILi96EEENS7_ILi256EEEEEELi256ENS_6half_tEfNS_4arch4Sm80ELb0ELb0ELb1ELb1ELb0ELb0ELb1ELb0EEENS1_21CollectiveEpilogueFwdINS6_IJS8_SA_S9_EEENS6_IJNS7_ILi1EEESI_SI_EEESC_SE_Li256ELb1ELb1ELb0ELb0EEENS1_19SingleTileSchedulerILb1ELb0ELb1ELi128EEEEEEEEEvNT_6ParamsE,"ax",@progbits
	.align	128
.text._ZN7cutlass13device_kernelIN5flash19enable_sm80_to_sm89INS1_16FlashAttnFwdSm80INS1_25CollectiveMainloopFwdSm80ILi8ELi1ELb0EN4cute5tupleIJNS5_1CILi128EEENS7_ILi96EEENS7_ILi256EEEEEELi256ENS_6half_tEfNS_4arch4Sm80ELb0ELb0ELb1ELb1ELb0ELb0ELb1ELb0EEENS1_21CollectiveEpilogueFwdINS6_IJS8_SA_S9_EEENS6_IJNS7_ILi1EEESI_SI_EEESC_SE_Li256ELb1ELb1ELb0ELb0EEENS1_19SingleTileSchedulerILb1ELb0ELb1ELi128EEEEEEEEEvNT_6ParamsE:
        .type           _ZN7cutlass13device_kernelIN5flash19enable_sm80_to_sm89INS1_16FlashAttnFwdSm80INS1_25CollectiveMainloopFwdSm80ILi8ELi1ELb0EN4cute5tupleIJNS5_1CILi128EEENS7_ILi96EEENS7_ILi256EEEEEELi256ENS_6half_tEfNS_4arch4Sm80ELb0ELb0ELb1ELb1ELb0ELb0ELb1ELb0EEENS1_21CollectiveEpilogueFwdINS6_IJS8_SA_S9_EEENS6_IJNS7_ILi1EEESI_SI_EEESC_SE_Li256ELb1ELb1ELb0ELb0EEENS1_19SingleTileSchedulerILb1ELb0ELb1ELi128EEEEEEEEEvNT_6ParamsE,@function
        .size           _ZN7cutlass13device_kernelIN5flash19enable_sm80_to_sm89INS1_16FlashAttnFwdSm80INS1_25CollectiveMainloopFwdSm80ILi8ELi1ELb0EN4cute5tupleIJNS5_1CILi128EEENS7_ILi96EEENS7_ILi256EEEEEELi256ENS_6half_tEfNS_4arch4Sm80ELb0ELb0ELb1ELb1ELb0ELb0ELb1ELb0EEENS1_21CollectiveEpilogueFwdINS6_IJS8_SA_S9_EEENS6_IJNS7_ILi1EEESI_SI_EEESC_SE_Li256ELb1ELb1ELb0ELb0EEENS1_19SingleTileSchedulerILb1ELb0ELb1ELi128EEEEEEEEEvNT_6ParamsE,(.L_x_28 - _ZN7cutlass13device_kernelIN5flash19enable_sm80_to_sm89INS1_16FlashAttnFwdSm80INS1_25CollectiveMainloopFwdSm80ILi8ELi1ELb0EN4cute5tupleIJNS5_1CILi128EEENS7_ILi96EEENS7_ILi256EEEEEELi256ENS_6half_tEfNS_4arch4Sm80ELb0ELb0ELb1ELb1ELb0ELb0ELb1ELb0EEENS1_21CollectiveEpilogueFwdINS6_IJS8_SA_S9_EEENS6_IJNS7_ILi1EEESI_SI_EEESC_SE_Li256ELb1ELb1ELb0ELb0EEENS1_19SingleTileSchedulerILb1ELb0ELb1ELi128EEEEEEEEEvNT_6ParamsE)
        .other          _ZN7cutlass13device_kernelIN5flash19enable_sm80_to_sm89INS1_16FlashAttnFwdSm80INS1_25CollectiveMainloopFwdSm80ILi8ELi1ELb0EN4cute5tupleIJNS5_1CILi128EEENS7_ILi96EEENS7_ILi256EEEEEELi256ENS_6half_tEfNS_4arch4Sm80ELb0ELb0ELb1ELb1ELb0ELb0ELb1ELb0EEENS1_21CollectiveEpilogueFwdINS6_IJS8_SA_S9_EEENS6_IJNS7_ILi1EEESI_SI_EEESC_SE_Li256ELb1ELb1ELb0ELb0EEENS1_19SingleTileSchedulerILb1ELb0ELb1ELi128EEEEEEEEEvNT_6ParamsE,@"STO_CUDA_ENTRY STV_DEFAULT"
_ZN7cutlass13device_kernelIN5flash19enable_sm80_to_sm89INS1_16FlashAttnFwdSm80INS1_25CollectiveMainloopFwdSm80ILi8ELi1ELb0EN4cute5tupleIJNS5_1CILi128EEENS7_ILi96EEENS7_ILi256EEEEEELi256ENS_6half_tEfNS_4arch4Sm80ELb0ELb0ELb1ELb1ELb0ELb0ELb1ELb0EEENS1_21CollectiveEpilogueFwdINS6_IJS8_SA_S9_EEENS6_IJNS7_ILi1EEESI_SI_EEESC_SE_Li256ELb1ELb1ELb0ELb0EEENS1_19SingleTileSchedulerILb1ELb0ELb1ELi128EEEEEEEEEvNT_6ParamsE:
[----:B------:R-:W-:Y:S01]  /*0000*/  LDC R1, c[0x0][0x28] ;  /* 0x00000a00ff017b82 */ /* 0x000fe20000000800 */
[----:B------:R-:W-:Y:S05]  /*0010*/  EXIT ;  /* 0x000000000000794d */ /* 0x000fea0003800000 */
.L_x_10:
        /* <DEDUP_REMOVED lines=14> */
.L_x_28:


//--------------------- .text._ZN7cutlass13device_kernelIN5flash19enable_sm80_to_sm89INS1_16FlashAttnFwdSm80INS1_25CollectiveMainloopFwdSm80ILi8ELi1ELb0EN4cute5tupleIJNS5_1CILi128EEENS7_ILi48EEENS7_ILi256EEEEEELi256ENS_6half_tEfNS_4arch4Sm80ELb0ELb0ELb1ELb1ELb0ELb1ELb1ELb0EEENS1_21CollectiveEpilogueFwdINS6_IJS8_SA_S9_EEENS6_IJNS7_ILi1EEESI_SI_EEESC_SE_Li256ELb1ELb1ELb0ELb0EEENS1_19SingleTileSchedulerILb1ELb0ELb1ELi128EEEEEEEEEvNT_6ParamsE --------------------------
	.section	.text._ZN7cutlass13device_kernelIN5flash19enable_sm80_to_sm89INS1_16FlashAttnFwdSm80INS1_25CollectiveMainloopFwdSm80ILi8ELi1ELb0EN4cute5tupleIJNS5_1CILi128EEENS7_ILi48EEENS7_ILi256EEEEEELi256ENS_6half_tEfNS_4arch4Sm80ELb0ELb0ELb1ELb1ELb0ELb1ELb1ELb0EEENS1_21CollectiveEpilogueFwdINS6_IJS8_SA_S9_EEENS6_IJNS7_ILi1EEESI_SI_EEESC_SE_Li256ELb1ELb1ELb0ELb0EEENS1_19SingleTileSchedulerILb1ELb0ELb1ELi128EEEEEEEEEvNT_6ParamsE,"ax",@progbits
	.align	128
.text._ZN7cutlass13device_kernelIN5flash19enable_sm80_to_sm89INS1_16FlashAttnFwdSm80INS1_25CollectiveMainloopFwdSm80ILi8ELi1ELb0EN4cute5tupleIJNS5_1CILi128EEENS7_ILi48EEENS7_ILi256EEEEEELi256ENS_6half_tEfNS_4arch4Sm80ELb0ELb0ELb1ELb1ELb0ELb1ELb1ELb0EEENS1_21CollectiveEpilogueFwdINS6_IJS8_SA_S9_EEENS6_IJNS7_ILi1EEESI_SI_EEESC_SE_Li256ELb1ELb1ELb0ELb0EEENS1_19SingleTileSchedulerILb1ELb0ELb1ELi128EEEEEEEEEvNT_6ParamsE:
        .type           _ZN7cutlass13device_kernelIN5flash19enable_sm80_to_sm89INS1_16FlashAttnFwdSm80INS1_25CollectiveMainloopFwdSm80ILi8ELi1ELb0EN4cute5tupleIJNS5_1CILi128EEENS7_ILi48EEENS7_ILi256EEEEEELi256ENS_6half_tEfNS_4arch4Sm80ELb0ELb0ELb1ELb1ELb0ELb1ELb1ELb0EEENS1_21CollectiveEpilogueFwdINS6_IJS8_SA_S9_EEENS6_IJNS7_ILi1EEESI_SI_EEESC_SE_Li256ELb1ELb1ELb0ELb0EEENS1_19SingleTileSchedulerILb1ELb0ELb1ELi128EEEEEEEEEvNT_6ParamsE,@function
        .size           _ZN7cutlass13device_kernelIN5flash19enable_sm80_to_sm89INS1_16FlashAttnFwdSm80INS1_25CollectiveMainloopFwdSm80ILi8ELi1ELb0EN4cute5tupleIJNS5_1CILi128EEENS7_ILi48EEENS7_ILi256EEEEEELi256ENS_6half_tEfNS_4arch4Sm80ELb0ELb0ELb1ELb1ELb0ELb1ELb1ELb0EEENS1_21CollectiveEpilogueFwdINS6_IJS8_SA_S9_EEENS6_IJNS7_ILi1EEESI_SI_EEESC_SE_Li256ELb1ELb1ELb0ELb0EEENS1_19SingleTileSchedulerILb1ELb0ELb1ELi128EEEEEEEEEvNT_6ParamsE,(.L_x_29 - _ZN7cutlass13device_kernelIN5flash19enable_sm80_to_sm89INS1_16FlashAttnFwdSm80INS1_25CollectiveMainloopFwdSm80ILi8ELi1ELb0EN4cute5tupleIJNS5_1CILi128EEENS7_ILi48EEENS7_ILi256EEEEEELi256ENS_6half_tEfNS_4arch4Sm80ELb0ELb0ELb1ELb1ELb0ELb1ELb1ELb0EEENS1_21CollectiveEpilogueFwdINS6_IJS8_SA_S9_EEENS6_IJNS7_ILi1EEESI_SI_EEESC_SE_Li256ELb1ELb1ELb0ELb0EEENS1_19SingleTileSchedulerILb1ELb0ELb1ELi128EEEEEEEEEvNT_6ParamsE)
        .other          _ZN7cutlass13device_kernelIN5flash19enable_sm80_to_sm89INS1_16FlashAttnFwdSm80INS1_25CollectiveMainloopFwdSm80ILi8ELi1ELb0EN4cute5tupleIJNS5_1CILi128EEENS7_ILi48EEENS7_ILi256EEEEEELi256ENS_6half_tEfNS_4arch4Sm80ELb0ELb0ELb1ELb1ELb0ELb1ELb1ELb0EEENS1_21CollectiveEpilogueFwdINS6_IJS8_SA_S9_EEENS6_IJNS7_ILi1EEESI_SI_EEESC_SE_Li256ELb1ELb1ELb0ELb0EEENS1_19SingleTileSchedulerILb1ELb0ELb1ELi128EEEEEEEEEvNT_6ParamsE,@"STO_CUDA_ENTRY STV_DEFAULT"
_ZN7cutlass13device_kernelIN5flash19enable_sm80_to_sm89INS1_16FlashAttnFwdSm80INS1_25CollectiveMainloopFwdSm80ILi8ELi1ELb0EN4cute5tupleIJNS5_1CILi128EEENS7_ILi48EEENS7_ILi256EEEEEELi256ENS_6half_tEfNS_4arch4Sm80ELb0ELb0ELb1ELb1ELb0ELb1ELb1ELb0EEENS1_21CollectiveEpilogueFwdINS6_IJS8_SA_S9_EEENS6_IJNS7_ILi1EEESI_SI_EEESC_SE_Li256ELb1ELb1ELb0ELb0EEENS1_19SingleTileSchedulerILb1ELb0ELb1ELi128EEEEEEEEEvNT_6ParamsE:
[----:B------:R-:W-:Y:S01]  /*0000*/  LDC R1, c[0x0][0x28] ;  /* 0x00000a00ff017b82 */ /* 0x000fe20000000800 */
[----:B------:R-:W-:Y:S05]  /*0010*/  EXIT ;  /* 0x000000000000794d */ /* 0x000fea0003800000 */
.L_x_11:
        /* <DEDUP_REMOVED lines=14> */
.L_x_29:


//--------------------- .text._ZN7cutlass13device_kernelIN5flash19enable_sm80_to_sm89INS1_16FlashAttnFwdSm80INS1_25CollectiveMainloopFwdSm80ILi8ELi1ELb0EN4cute5tupleIJNS5_1CILi128EEENS7_ILi64EEENS7_ILi256EEEEEELi256ENS_6half_tEfNS_4arch4Sm80ELb0ELb1ELb1ELb0ELb0ELb0ELb1ELb0EEENS1_21CollectiveEpilogueFwdINS6_IJS8_SA_S9_EEENS6_IJNS7_ILi1EEESI_SI_EEESC_SE_Li256ELb0ELb1ELb0ELb0EEENS1_19SingleTileSchedulerILb0ELb0ELb1ELi128EEEEEEEEEvNT_6ParamsE --------------------------
	.section	.text._ZN7cutlass13device_kernelIN5flash19enable_sm80_to_sm89INS1_16FlashAttnFwdSm80INS1_25CollectiveMainloopFwdSm80ILi8ELi1ELb0EN4cute5tupleIJNS5_1CILi128EEENS7_ILi64EEENS7_ILi256EEEEEELi256ENS_6half_tEfNS_4arch4Sm80ELb0ELb1ELb1ELb0ELb0ELb0ELb1ELb0EEENS1_21CollectiveEpilogueFwdINS6_IJS8_SA_S9_EEENS6_IJNS7_ILi1EEESI_SI_EEESC_SE_Li256ELb0ELb1ELb0ELb0EEENS1_19SingleTileSchedulerILb0ELb0ELb1ELi128EEEEEEEEEvNT_6ParamsE,"ax",@progbits
	.align	128
.text._ZN7cutlass13device_kernelIN5flash19enable_sm80_to_sm89INS1_16FlashAttnFwdSm80INS1_25CollectiveMainloopFwdSm80ILi8ELi1ELb0EN4cute5tupleIJNS5_1CILi128EEENS7_ILi64EEENS7_ILi256EEEEEELi256ENS_6half_tEfNS_4arch4Sm80ELb0ELb1ELb1ELb0ELb0ELb0ELb1ELb0EEENS1_21CollectiveEpilogueFwdINS6_IJS8_SA_S9_EEENS6_IJNS7_ILi1EEESI_SI_EEESC_SE_Li256ELb0ELb1ELb0ELb0EEENS1_19SingleTileSchedulerILb0ELb0ELb1ELi128EEEEEEEEEvNT_6ParamsE:
        .type           _ZN7cutlass13device_kernelIN5flash19enable_sm80_to_sm89INS1_16FlashAttnFwdSm80INS1_25CollectiveMainloopFwdSm80ILi8ELi1ELb0EN4cute5tupleIJNS5_1CILi128EEENS7_ILi64EEENS7_ILi256EEEEEELi256ENS_6half_tEfNS_4arch4Sm80ELb0ELb1ELb1ELb0ELb0ELb0ELb1ELb0EEENS1_21CollectiveEpilogueFwdINS6_IJS8_SA_S9_EEENS6_IJNS7_ILi1EEESI_SI_EEESC_SE_Li256ELb0ELb1ELb0ELb0EEENS1_19SingleTileSchedulerILb0ELb0ELb1ELi128EEEEEEEEEvNT_6ParamsE,@function
        .size           _ZN7cutlass13device_kernelIN5flash19enable_sm80_to_sm89INS1_16FlashAttnFwdSm80INS1_25CollectiveMainloopFwdSm80ILi8ELi1ELb0EN4cute5tupleIJNS5_1CILi128EEENS7_ILi64EEENS7_ILi256EEEEEELi256ENS_6half_tEfNS_4arch4Sm80ELb0ELb1ELb1ELb0ELb0ELb0ELb1ELb0EEENS1_21CollectiveEpilogueFwdINS6_IJS8_SA_S9_EEENS6_IJNS7_ILi1EEESI_SI_EEESC_SE_Li256ELb0ELb1ELb0ELb0EEENS1_19SingleTileSchedulerILb0ELb0ELb1ELi128EEEEEEEEEvNT_6ParamsE,(.L_x_30 - _ZN7cutlass13device_kernelIN5flash19enable_sm80_to_sm89INS1_16FlashAttnFwdSm80INS1_25CollectiveMainloopFwdSm80ILi8ELi1ELb0EN4cute5tupleIJNS5_1CILi128EEENS7_ILi64EEENS7_ILi256EEEEEELi256ENS_6half_tEfNS_4arch4Sm80ELb0ELb1ELb1ELb0ELb0ELb0ELb1ELb0EEENS1_21CollectiveEpilogueFwdINS6_IJS8_SA_S9_EEENS6_IJNS7_ILi1EEESI_SI_EEESC_SE_Li256ELb0ELb1ELb0ELb0EEENS1_19SingleTileSchedulerILb0ELb0ELb1ELi128EEEEEEEEEvNT_6ParamsE)
        .other          _ZN7cutlass13device_kernelIN5flash19enable_sm80_to_sm89INS1_16FlashAttnFwdSm80INS1_25CollectiveMainloopFwdSm80ILi8ELi1ELb0EN4cute5tupleIJNS5_1CILi128EEENS7_ILi64EEENS7_ILi256EEEEEELi256ENS_6half_tEfNS_4arch4Sm80ELb0ELb1ELb1ELb0ELb0ELb0ELb1ELb0EEENS1_21CollectiveEpilogueFwdINS6_IJS8_SA_S9_EEENS6_IJNS7_ILi1EEESI_SI_EEESC_SE_Li256ELb0ELb1ELb0ELb0EEENS1_19SingleTileSchedulerILb0ELb0ELb1ELi128EEEEEEEEEvNT_6ParamsE,@"STO_CUDA_ENTRY STV_DEFAULT"
_ZN7cutlass13device_kernelIN5flash19enable_sm80_to_sm89INS1_16FlashAttnFwdSm80INS1_25CollectiveMainloopFwdSm80ILi8ELi1ELb0EN4cute5tupleIJNS5_1CILi128EEENS7_ILi64EEENS7_ILi256EEEEEELi256ENS_6half_tEfNS_4arch4Sm80ELb0ELb1ELb1ELb0ELb0ELb0ELb1ELb0EEENS1_21CollectiveEpilogueFwdINS6_IJS8_SA_S9_EEENS6_IJNS7_ILi1EEESI_SI_EEESC_SE_Li256ELb0ELb1ELb0ELb0EEENS1_19SingleTileSchedulerILb0ELb0ELb1ELi128EEEEEEEEEvNT_6ParamsE:
[----:B------:R-:W-:Y:S01]  /*0000*/  LDC R1, c[0x0][0x28] ;  /* 0x00000a00ff017b82 */ /* 0x000fe20000000800 */
[----:B------:R-:W-:Y:S05]  /*0010*/  EXIT ;  /* 0x000000000000794d */ /* 0x000fea0003800000 */
.L_x_12:
        /* <DEDUP_REMOVED lines=14> */
.L_x_30:


//--------------------- .text._ZN7cutlass13device_kernelIN5flash19enable_sm80_to_sm89INS1_16FlashAttnFwdSm80INS1_25CollectiveMainloopFwdSm80ILi8ELi1ELb0EN4cute5tupleIJNS5_1CILi128EEENS7_ILi64EEENS7_ILi256EEEEEELi256ENS_6half_tEfNS_4arch4Sm80ELb0ELb1ELb1ELb1ELb0ELb0ELb1ELb0EEENS1_21CollectiveEpilogueFwdINS6_IJS8_SA_S9_EEENS6_IJNS7_ILi1EEESI_SI_EEESC_SE_Li256ELb1ELb1ELb0ELb0EEENS1_19SingleTileSchedulerILb1ELb0ELb1ELi128EEEEEEEEEvNT_6ParamsE --------------------------
	.section	.text._ZN7cutlass13device_kernelIN5flash19enable_sm80_to_sm89INS1_16FlashAttnFwdSm80INS1_25CollectiveMainloopFwdSm80ILi8ELi1ELb0EN4cute5tupleIJNS5_1CILi128EEENS7_ILi64EEENS7_ILi256EEEEEELi256ENS_6half_tEfNS_4arch4Sm80ELb0ELb1ELb1ELb1ELb0ELb0ELb1ELb0EEENS1_21CollectiveEpilogueFwdINS6_IJS8_SA_S9_EEENS6_IJNS7_ILi1EEESI_SI_EEESC_SE_Li256ELb1ELb1ELb0ELb0EEENS1_19SingleTileSchedulerILb1ELb0ELb1ELi128EEEEEEEEEvNT_6ParamsE,"ax",@progbits
	.align	128
.text._ZN7cutlass13device_kernelIN5flash19enable_sm80_to_sm89INS1_16FlashAttnFwdSm80INS1_25CollectiveMainloopFwdSm80ILi8ELi1ELb0EN4cute5tupleIJNS5_1CILi128EEENS7_ILi64EEENS7_ILi256EEEEEELi256ENS_6half_tEfNS_4arch4Sm80ELb0ELb1ELb1ELb1ELb0ELb0ELb1ELb0EEENS1_21CollectiveEpilogueFwdINS6_IJS8_SA_S9_EEENS6_IJNS7_ILi1EEESI_SI_EEESC_SE_Li256ELb1ELb1ELb0ELb0EEENS1_19SingleTileSchedulerILb1ELb0ELb1ELi128EEEEEEEEEvNT_6ParamsE:
        .type           _ZN7cutlass13device_kernelIN5flash19enable_sm80_to_sm89INS1_16FlashAttnFwdSm80INS1_25CollectiveMainloopFwdSm80ILi8ELi1ELb0EN4cute5tupleIJNS5_1CILi128EEENS7_ILi64EEENS7_ILi256EEEEEELi256ENS_6half_tEfNS_4arch4Sm80ELb0ELb1ELb1ELb1ELb0ELb0ELb1ELb0EEENS1_21CollectiveEpilogueFwdINS6_IJS8_SA_S9_EEENS6_IJNS7_ILi1EEESI_SI_EEESC_SE_Li256ELb1ELb1ELb0ELb0EEENS1_19SingleTileSchedulerILb1ELb0ELb1ELi128EEEEEEEEEvNT_6ParamsE,@function
        .size           _ZN7cutlass13device_kernelIN5flash19enable_sm80_to_sm89INS1_16FlashAttnFwdSm80INS1_25CollectiveMainloopFwdSm80ILi8ELi1ELb0EN4cute5tupleIJNS5_1CILi128EEENS7_ILi64EEENS7_ILi256EEEEEELi256ENS_6half_tEfNS_4arch4Sm80ELb0ELb1ELb1ELb1ELb0ELb0ELb1ELb0EEENS1_21CollectiveEpilogueFwdINS6_IJS8_SA_S9_EEENS6_IJNS7_ILi1EEESI_SI_EEESC_SE_Li256ELb1ELb1ELb0ELb0EEENS1_19SingleTileSchedulerILb1ELb0ELb1ELi128EEEEEEEEEvNT_6ParamsE,(.L_x_31 - _ZN7cutlass13device_kernelIN5flash19enable_sm80_to_sm89INS1_16FlashAttnFwdSm80INS1_25CollectiveMainloopFwdSm80ILi8ELi1ELb0EN4cute5tupleIJNS5_1CILi128EEENS7_ILi64EEENS7_ILi256EEEEEELi256ENS_6half_tEfNS_4arch4Sm80ELb0ELb1ELb1ELb1ELb0ELb0ELb1ELb0EEENS1_21CollectiveEpilogueFwdINS6_IJS8_SA_S9_EEENS6_IJNS7_ILi1EEESI_SI_EEESC_SE_Li256ELb1ELb1ELb0ELb0EEENS1_19SingleTileSchedulerILb1ELb0ELb1ELi128EEEEEEEEEvNT_6ParamsE)
        .other          _ZN7cutlass13device_kernelIN5flash19enable_sm80_to_sm89INS1_16FlashAttnFwdSm80INS1_25CollectiveMainloopFwdSm80ILi8ELi1ELb0EN4cute5tupleIJNS5_1CILi128EEENS7_ILi64EEENS7_ILi256EEEEEELi256ENS_6half_tEfNS_4arch4Sm80ELb0ELb1ELb1ELb1ELb0ELb0ELb1ELb0EEENS1_21CollectiveEpilogueFwdINS6_IJS8_SA_S9_EEENS6_IJNS7_ILi1EEESI_SI_EEESC_SE_Li256ELb1ELb1ELb0ELb0EEENS1_19SingleTileSchedulerILb1ELb0ELb1ELi128EEEEEEEEEvNT_6ParamsE,@"STO_CUDA_ENTRY STV_DEFAULT"
_ZN7cutlass13device_kernelIN5flash19enable_sm80_to_sm89INS1_16FlashAttnFwdSm80INS1_25CollectiveMainloopFwdSm80ILi8ELi1ELb0EN4cute5tupleIJNS5_1CILi128EEENS7_ILi64EEENS7_ILi256EEEEEELi256ENS_6half_tEfNS_4arch4Sm80ELb0ELb1ELb1ELb1ELb0ELb0ELb1ELb0EEENS1_21CollectiveEpilogueFwdINS6_IJS8_SA_S9_EEENS6_IJNS7_ILi1EEESI_SI_EEESC_SE_Li256ELb1ELb1ELb0ELb0EEENS1_19SingleTileSchedulerILb1ELb0ELb1ELi128EEEEEEEEEvNT_6ParamsE:
[----:B------:R-:W-:Y:S01]  /*0000*/  LDC R1, c[0x0][0x28] ;  /* 0x00000a00ff017b82 */ /* 0x000fe20000000800 */
[----:B------:R-:W-:Y:S05]  /*0010*/  EXIT ;  /* 0x000000000000794d */ /* 0x000fea0003800000 */
.L_x_13:
        /* <DEDUP_REMOVED lines=14> */
.L_x_31:


//--------------------- .text._ZN7cutlass13device_kernelIN5flash19enable_sm80_to_sm89INS1_16FlashAttnFwdSm80INS1_25CollectiveMainloopFwdSm80ILi8ELi1ELb0EN4cute5tupleIJNS5_1CILi128EEENS7_ILi48EEENS7_ILi256EEEEEELi256ENS_6half_tEfNS_4arch4Sm80ELb0ELb1ELb1ELb1ELb0ELb1ELb1ELb0EEENS1_21CollectiveEpilogueFwdINS6_IJS8_SA_S9_EEENS6_IJNS7_ILi1EEESI_SI_EEESC_SE_Li256ELb1ELb1ELb0ELb0EEENS1_19SingleTileSchedulerILb1ELb0ELb1ELi128EEEEEEEEEvNT_6ParamsE --------------------------
	.section	.text._ZN7cutlass13device_kernelIN5flash19enable_sm80_to_sm89INS1_16FlashAttnFwdSm80INS1_25CollectiveMainloopFwdSm80ILi8ELi1ELb0EN4cute5tupleIJNS5_1CILi128EEENS7_ILi48EEENS7_ILi256EEEEEELi256ENS_6half_tEfNS_4arch4Sm80ELb0ELb1ELb1ELb1ELb0ELb1ELb1ELb0EEENS1_21CollectiveEpilogueFwdINS6_IJS8_SA_S9_EEENS6_IJNS7_ILi1EEESI_SI_EEESC_SE_Li256ELb1ELb1ELb0ELb0EEENS1_19SingleTileSchedulerILb1ELb0ELb1ELi128EEEEEEEEEvNT_6ParamsE,"ax",@progbits
	.align	128
.text._ZN7cutlass13device_kernelIN5flash19enable_sm80_to_sm89INS1_16FlashAttnFwdSm80INS1_25CollectiveMainloopFwdSm80ILi8ELi1ELb0EN4cute5tupleIJNS5_1CILi128EEENS7_ILi48EEENS7_ILi256EEEEEELi256ENS_6half_tEfNS_4arch4Sm80ELb0ELb1ELb1ELb1ELb0ELb1ELb1ELb0EEENS1_21CollectiveEpilogueFwdINS6_IJS8_SA_S9_EEENS6_IJNS7_ILi1EEESI_SI_EEESC_SE_Li256ELb1ELb1ELb0ELb0EEENS1_19SingleTileSchedulerILb1ELb0ELb1ELi128EEEEEEEEEvNT_6ParamsE:
        .type           _ZN7cutlass13device_kernelIN5flash19enable_sm80_to_sm89INS1_16FlashAttnFwdSm80INS1_25CollectiveMainloopFwdSm80ILi8ELi1ELb0EN4cute5tupleIJNS5_1CILi128EEENS7_ILi48EEENS7_ILi256EEEEEELi256ENS_6half_tEfNS_4arch4Sm80ELb0ELb1ELb1ELb1ELb0ELb1ELb1ELb0EEENS1_21CollectiveEpilogueFwdINS6_IJS8_SA_S9_EEENS6_IJNS7_ILi1EEESI_SI_EEESC_SE_Li256ELb1ELb1ELb0ELb0EEENS1_19SingleTileSchedulerILb1ELb0ELb1ELi128EEEEEEEEEvNT_6ParamsE,@function
        .size           _ZN7cutlass13device_kernelIN5flash19enable_sm80_to_sm89INS1_16FlashAttnFwdSm80INS1_25CollectiveMainloopFwdSm80ILi8ELi1ELb0EN4cute5tupleIJNS5_1CILi128EEENS7_ILi48EEENS7_ILi256EEEEEELi256ENS_6half_tEfNS_4arch4Sm80ELb0ELb1ELb1ELb1ELb0ELb1ELb1ELb0EEENS1_21CollectiveEpilogueFwdINS6_IJS8_SA_S9_EEENS6_IJNS7_ILi1EEESI_SI_EEESC_SE_Li256ELb1ELb1ELb0ELb0EEENS1_19SingleTileSchedulerILb1ELb0ELb1ELi128EEEEEEEEEvNT_6ParamsE,(.L_x_32 - _ZN7cutlass13device_kernelIN5flash19enable_sm80_to_sm89INS1_16FlashAttnFwdSm80INS1_25CollectiveMainloopFwdSm80ILi8ELi1ELb0EN4cute5tupleIJNS5_1CILi128EEENS7_ILi48EEENS7_ILi256EEEEEELi256ENS_6half_tEfNS_4arch4Sm80ELb0ELb1ELb1ELb1ELb0ELb1ELb1ELb0EEENS1_21CollectiveEpilogueFwdINS6_IJS8_SA_S9_EEENS6_IJNS7_ILi1EEESI_SI_EEESC_SE_Li256ELb1ELb1ELb0ELb0EEENS1_19SingleTileSchedulerILb1ELb0ELb1ELi128EEEEEEEEEvNT_6ParamsE)
        .other          _ZN7cutlass13device_kernelIN5flash19enable_sm80_to_sm89INS1_16FlashAttnFwdSm80INS1_25CollectiveMainloopFwdSm80ILi8ELi1ELb0EN4cute5tupleIJNS5_1CILi128EEENS7_ILi48EEENS7_ILi256EEEEEELi256ENS_6half_tEfNS_4arch4Sm80ELb0ELb1ELb1ELb1ELb0ELb1ELb1ELb0EEENS1_21CollectiveEpilogueFwdINS6_IJS8_SA_S9_EEENS6_IJNS7_ILi1EEESI_SI_EEESC_SE_Li256ELb1ELb1ELb0ELb0EEENS1_19SingleTileSchedulerILb1ELb0ELb1ELi128EEEEEEEEEvNT_6ParamsE,@"STO_CUDA_ENTRY STV_DEFAULT"
_ZN7cutlass13device_kernelIN5flash19enable_sm80_to_sm89INS1_16FlashAttnFwdSm80INS1_25CollectiveMainloopFwdSm80ILi8ELi1ELb0EN4cute5tupleIJNS5_1CILi128EEENS7_ILi48EEENS7_ILi256EEEEEELi256ENS_6half_tEfNS_4arch4Sm80ELb0ELb1ELb1ELb1ELb0ELb1ELb1ELb0EEENS1_21CollectiveEpilogueFwdINS6_IJS8_SA_S9_EEENS6_IJNS7_ILi1EEESI_SI_EEESC_SE_Li256ELb1ELb1ELb0ELb0EEENS1_19SingleTileSchedulerILb1ELb0ELb1ELi128EEEEEEEEEvNT_6ParamsE:
[----:B------:R-:W-:Y:S01]  /*0000*/  LDC R1, c[0x0][0x28] ;  /* 0x00000a00ff017b82 */ /* 0x000fe20000000800 */
[----:B------:R-:W-:Y:S05]  /*0010*/  EXIT ;  /* 0x000000000000794d */ /* 0x000fea0003800000 */
.L_x_14:
        /* <DEDUP_REMOVED lines=14> */
.L_x_32:


//--------------------- .text._ZN7cutlass13device_kernelIN5flash19enable_sm80_to_sm89INS1_16FlashAttnFwdSm80INS1_25CollectiveMainloopFwdSm80ILi8ELi1ELb0EN4cute5tupleIJNS5_1CILi128EEENS7_ILi96EEENS7_ILi256EEEEEELi256ENS_6half_tEfNS_4arch4Sm80ELb1ELb0ELb1ELb0ELb0ELb0ELb1ELb0EEENS1_21CollectiveEpilogueFwdINS6_IJS8_SA_S9_EEENS6_IJNS7_ILi1EEESI_SI_EEESC_SE_Li256ELb0ELb1ELb0ELb0EEENS1_30DynamicPersistentTileSchedulerILi256ELi256ELb0ELb1ELb0EEEEEEEEEvNT_6ParamsE --------------------------
	.section	.text._ZN7cutlass13device_kernelIN5flash19enable_sm80_to_sm89INS1_16FlashAttnFwdSm80INS1_25CollectiveMainloopFwdSm80ILi8ELi1ELb0EN4cute5tupleIJNS5_1CILi128EEENS7_ILi96EEENS7_ILi256EEEEEELi256ENS_6half_tEfNS_4arch4Sm80ELb1ELb0ELb1ELb0ELb0ELb0ELb1ELb0EEENS1_21CollectiveEpilogueFwdINS6_IJS8_SA_S9_EEENS6_IJNS7_ILi1EEESI_SI_EEESC_SE_Li256ELb0ELb1ELb0ELb0EEENS1_30DynamicPersistentTileSchedulerILi256ELi256ELb0ELb1ELb0EEEEEEEEEvNT_6ParamsE,"ax",@progbits
	.align	128
.text._ZN7cutlass13device_kernelIN5flash19enable_sm80_to_sm89INS1_16FlashAttnFwdSm80INS1_25CollectiveMainloopFwdSm80ILi8ELi1ELb0EN4cute5tupleIJNS5_1CILi128EEENS7_ILi96EEENS7_ILi256EEEEEELi256ENS_6half_tEfNS_4arch4Sm80ELb1ELb0ELb1ELb0ELb0ELb0ELb1ELb0EEENS1_21CollectiveEpilogueFwdINS6_IJS8_SA_S9_EEENS6_IJNS7_ILi1EEESI_SI_EEESC_SE_Li256ELb0ELb1ELb0ELb0EEENS1_30DynamicPersistentTileSchedulerILi256ELi256ELb0ELb1ELb0EEEEEEEEEvNT_6ParamsE:
        .type           _ZN7cutlass13device_kernelIN5flash19enable_sm80_to_sm89INS1_16FlashAttnFwdSm80INS1_25CollectiveMainloopFwdSm80ILi8ELi1ELb0EN4cute5tupleIJNS5_1CILi128EEENS7_ILi96EEENS7_ILi256EEEEEELi256ENS_6half_tEfNS_4arch4Sm80ELb1ELb0ELb1ELb0ELb0ELb0ELb1ELb0EEENS1_21CollectiveEpilogueFwdINS6_IJS8_SA_S9_EEENS6_IJNS7_ILi1EEESI_SI_EEESC_SE_Li256ELb0ELb1ELb0ELb0EEENS1_30DynamicPersistentTileSchedulerILi256ELi256ELb0ELb1ELb0EEEEEEEEEvNT_6ParamsE,@function
        .size           _ZN7cutlass13device_kernelIN5flash19enable_sm80_to_sm89INS1_16FlashAttnFwdSm80INS1_25CollectiveMainloopFwdSm80ILi8ELi1ELb0EN4cute5tupleIJNS5_1CILi128EEENS7_ILi96EEENS7_ILi256EEEEEELi256ENS_6half_tEfNS_4arch4Sm80ELb1ELb0ELb1ELb0ELb0ELb0ELb1ELb0EEENS1_21CollectiveEpilogueFwdINS6_IJS8_SA_S9_EEENS6_IJNS7_ILi1EEESI_SI_EEESC_SE_Li256ELb0ELb1ELb0ELb0EEENS1_30DynamicPersistentTileSchedulerILi256ELi256ELb0ELb1ELb0EEEEEEEEEvNT_6ParamsE,(.L_x_33 - _ZN7cutlass13device_kernelIN5flash19enable_sm80_to_sm89INS1_16FlashAttnFwdSm80INS1_25CollectiveMainloopFwdSm80ILi8ELi1ELb0EN4cute5tupleIJNS5_1CILi128EEENS7_ILi96EEENS7_ILi256EEEEEELi256ENS_6half_tEfNS_4arch4Sm80ELb1ELb0ELb1ELb0ELb0ELb0ELb1ELb0EEENS1_21CollectiveEpilogueFwdINS6_IJS8_SA_S9_EEENS6_IJNS7_ILi1EEESI_SI_EEESC_SE_Li256ELb0ELb1ELb0ELb0EEENS1_30DynamicPersistentTileSchedulerILi256ELi256ELb0ELb1ELb0EEEEEEEEEvNT_6ParamsE)
        .other          _ZN7cutlass13device_kernelIN5flash19enable_sm80_to_sm89INS1_16FlashAttnFwdSm80INS1_25CollectiveMainloopFwdSm80ILi8ELi1ELb0EN4cute5tupleIJNS5_1CILi128EEENS7_ILi96EEENS7_ILi256EEEEEELi256ENS_6half_tEfNS_4arch4Sm80ELb1ELb0ELb1ELb0ELb0ELb0ELb1ELb0EEENS1_21CollectiveEpilogueFwdINS6_IJS8_SA_S9_EEENS6_IJNS7_ILi1EEESI_SI_EEESC_SE_Li256ELb0ELb1ELb0ELb0EEENS1_30DynamicPersistentTileSchedulerILi256ELi256ELb0ELb1ELb0EEEEEEEEEvNT_6ParamsE,@"STO_CUDA_ENTRY STV_DEFAULT"
_ZN7cutlass13device_kernelIN5flash19enable_sm80_to_sm89INS1_16FlashAttnFwdSm80INS1_25CollectiveMainloopFwdSm80ILi8ELi1ELb0EN4cute5tupleIJNS5_1CILi128EEENS7_ILi96EEENS7_ILi256EEEEEELi256ENS_6half_tEfNS_4arch4Sm80ELb1ELb0ELb1ELb0ELb0ELb0ELb1ELb0EEENS1_21CollectiveEpilogueFwdINS6_IJS8_SA_S9_EEENS6_IJNS7_ILi1EEESI_SI_EEESC_SE_Li256ELb0ELb1ELb0ELb0EEENS1_30DynamicPersistentTileSchedulerILi256ELi256ELb0ELb1ELb0EEEEEEEEEvNT_6ParamsE:
[----:B------:R-:W-:Y:S01]  /*0000*/  LDC R1, c[0x0][0x28] ;  /* 0x00000a00ff017b82 */ /* 0x000fe20000000800 */
[----:B------:R-:W-:Y:S05]  /*0010*/  EXIT ;  /* 0x000000000000794d */ /* 0x000fea0003800000 */
.L_x_15:
        /* <DEDUP_REMOVED lines=14> */
.L_x_33:


//--------------------- .text._ZN7cutlass13device_kernelIN5flash19enable_sm80_to_sm89INS1_16FlashAttnFwdSm80INS1_25CollectiveMainloopFwdSm80ILi8ELi1ELb0EN4cute5tupleIJNS5_1CILi128EEENS7_ILi96EEENS7_ILi256EEEEEELi256ENS_6half_tEfNS_4arch4Sm80ELb1ELb0ELb1ELb1ELb0ELb0ELb1ELb0EEENS1_21CollectiveEpilogueFwdINS6_IJS8_SA_S9_EEENS6_IJNS7_ILi1EEESI_SI_EEESC_SE_Li256ELb1ELb1ELb0ELb0EEENS1_19SingleTileSchedulerILb1ELb0ELb1ELi128EEEEEEEEEvNT_6ParamsE --------------------------
	.section	.text._ZN7cutlass13device_kernelIN5flash19enable_sm80_to_sm89INS1_16FlashAttnFwdSm80INS1_25CollectiveMainloopFwdSm80ILi8ELi1ELb0EN4cute5tupleIJNS5_1CILi128EEENS7_ILi96EEENS7_ILi256EEEEEELi256ENS_6half_tEfNS_4arch4Sm80ELb1ELb0ELb1ELb1ELb0ELb0ELb1ELb0EEENS1_21CollectiveEpilogueFwdINS6_IJS8_SA_S9_EEENS6_IJNS7_ILi1EEESI_SI_EEESC_SE_Li256ELb1ELb1ELb0ELb0EEENS1_19SingleTileSchedulerILb1ELb0ELb1ELi128EEEEEEEEEvNT_6ParamsE,"ax",@progbits
	.align	128
.text._ZN7cutlass13device_kernelIN5flash19enable_sm80_to_sm89INS1_16FlashAttnFwdSm80INS1_25CollectiveMainloopFwdSm80ILi8ELi1ELb0EN4cute5tupleIJNS5_1CILi128EEENS7_ILi96EEENS7_ILi256EEEEEELi256ENS_6half_tEfNS_4arch4Sm80ELb1ELb0ELb1ELb1ELb0ELb0ELb1ELb0EEENS1_21CollectiveEpilogueFwdINS6_IJS8_SA_S9_EEENS6_IJNS7_ILi1EEESI_SI_EEESC_SE_Li256ELb1ELb1ELb0ELb0EEENS1_19SingleTileSchedulerILb1ELb0ELb1ELi128EEEEEEEEEvNT_6ParamsE:
        .type           _ZN7cutlass13device_kernelIN5flash19enable_sm80_to_sm89INS1_16FlashAttnFwdSm80INS1_25CollectiveMainloopFwdSm80ILi8ELi1ELb0EN4cute5tupleIJNS5_1CILi128EEENS7_ILi96EEENS7_ILi256EEEEEELi256ENS_6half_tEfNS_4arch4Sm80ELb1ELb0ELb1ELb1ELb0ELb0ELb1ELb0EEENS1_21CollectiveEpilogueFwdINS6_IJS8_SA_S9_EEENS6_IJNS7_ILi1EEESI_SI_EEESC_SE_Li256ELb1ELb1ELb0ELb0EEENS1_19SingleTileSchedulerILb1ELb0ELb1ELi128EEEEEEEEEvNT_6ParamsE,@function
        .size           _ZN7cutlass13device_kernelIN5flash19enable_sm80_to_sm89INS1_16FlashAttnFwdSm80INS1_25CollectiveMainloopFwdSm80ILi8ELi1ELb0EN4cute5tupleIJNS5_1CILi128EEENS7_ILi96EEENS7_ILi256EEEEEELi256ENS_6half_tEfNS_4arch4Sm80ELb1ELb0ELb1ELb1ELb0ELb0ELb1ELb0EEENS1_21CollectiveEpilogueFwdINS6_IJS8_SA_S9_EEENS6_IJNS7_ILi1EEESI_SI_EEESC_SE_Li256ELb1ELb1ELb0ELb0EEENS1_19SingleTileSchedulerILb1ELb0ELb1ELi128EEEEEEEEEvNT_6ParamsE,(.L_x_34 - _ZN7cutlass13device_kernelIN5flash19enable_sm80_to_sm89INS1_16FlashAttnFwdSm80INS1_25CollectiveMainloopFwdSm80ILi8ELi1ELb0EN4cute5tupleIJNS5_1CILi128EEENS7_ILi96EEENS7_ILi256EEEEEELi256ENS_6half_tEfNS_4arch4Sm80ELb1ELb0ELb1ELb1ELb0ELb0ELb1ELb0EEENS1_21CollectiveEpilogueFwdINS6_IJS8_SA_S9_EEENS6_IJNS7_ILi1EEESI_SI_EEESC_SE_Li256ELb1ELb1ELb0ELb0EEENS1_19SingleTileSchedulerILb1ELb0ELb1ELi128EEEEEEEEEvNT_6ParamsE)
        .other          _ZN7cutlass13device_kernelIN5flash19enable_sm80_to_sm89INS1_16FlashAttnFwdSm80INS1_25CollectiveMainloopFwdSm80ILi8ELi1ELb0EN4cute5tupleIJNS5_1CILi128EEENS7_ILi96EEENS7_ILi256EEEEEELi256ENS_6half_tEfNS_4arch4Sm80ELb1ELb0ELb1ELb1ELb0ELb0ELb1ELb0EEENS1_21CollectiveEpilogueFwdINS6_IJS8_SA_S9_EEENS6_IJNS7_ILi1EEESI_SI_EEESC_SE_Li256ELb1ELb1ELb0ELb0EEENS1_19SingleTileSchedulerILb1ELb0ELb1ELi128EEEEEEEEEvNT_6ParamsE,@"STO_CUDA_ENTRY STV_DEFAULT"
_ZN7cutlass13device_kernelIN5flash19enable_sm80_to_sm89INS1_16FlashAttnFwdSm80INS1_25CollectiveMainloopFwdSm80ILi8ELi1ELb0EN4cute5tupleIJNS5_1CILi128EEENS7_ILi96EEENS7_ILi256EEEEEELi256ENS_6half_tEfNS_4arch4Sm80ELb1ELb0ELb1ELb1ELb0ELb0ELb1ELb0EEENS1_21CollectiveEpilogueFwdINS6_IJS8_SA_S9_EEENS6_IJNS7_ILi1EEESI_SI_EEESC_SE_Li256ELb1ELb1ELb0ELb0EEENS1_19SingleTileSchedulerILb1ELb0ELb1ELi128EEEEEEEEEvNT_6ParamsE:
[----:B------:R-:W-:Y:S01]  /*0000*/  LDC R1, c[0x0][0x28] ;  /* 0x00000a00ff017b82 */ /* 0x000fe20000000800 */
[----:B------:R-:W-:Y:S05]  /*0010*/  EXIT ;  /* 0x000000000000794d */ /* 0x000fea0003800000 */
.L_x_16:
        /* <DEDUP_REMOVED lines=14> */
.L_x_34:


//--------------------- .text._ZN7cutlass13device_kernelIN5flash19enable_sm80_to_sm89INS1_16FlashAttnFwdSm80INS1_25CollectiveMainloopFwdSm80ILi8ELi1ELb0EN4cute5tupleIJNS5_1CILi128EEENS7_ILi48EEENS7_ILi256EEEEEELi256ENS_6half_tEfNS_4arch4Sm80ELb1ELb0ELb1ELb1ELb0ELb1ELb1ELb0EEENS1_21CollectiveEpilogueFwdINS6_IJS8_SA_S9_EEENS6_IJNS7_ILi1EEESI_SI_EEESC_SE_Li256ELb1ELb1ELb0ELb0EEENS1_19SingleTileSchedulerILb1ELb0ELb1ELi128EEEEEEEEEvNT_6ParamsE --------------------------
	.section	.text._ZN7cutlass13device_kernelIN5flash19enable_sm80_to_sm89INS1_16FlashAttnFwdSm80INS1_25CollectiveMainloopFwdSm80ILi8ELi1ELb0EN4cute5tupleIJNS5_1CILi128EEENS7_ILi48EEENS7_ILi256EEEEEELi256ENS_6half_tEfNS_4arch4Sm80ELb1ELb0ELb1ELb1ELb0ELb1ELb1ELb0EEENS1_21CollectiveEpilogueFwdINS6_IJS8_SA_S9_EEENS6_IJNS7_ILi1EEESI_SI_EEESC_SE_Li256ELb1ELb1ELb0ELb0EEENS1_19SingleTileSchedulerILb1ELb0ELb1ELi128EEEEEEEEEvNT_6ParamsE,"ax",@progbits
	.align	128
.text._ZN7cutlass13device_kernelIN5flash19enable_sm80_to_sm89INS1_16FlashAttnFwdSm80INS1_25CollectiveMainloopFwdSm80ILi8ELi1ELb0EN4cute5tupleIJNS5_1CILi128EEENS7_ILi48EEENS7_ILi256EEEEEELi256ENS_6half_tEfNS_4arch4Sm80ELb1ELb0ELb1ELb1ELb0ELb1ELb1ELb0EEENS1_21CollectiveEpilogueFwdINS6_IJS8_SA_S9_EEENS6_IJNS7_ILi1EEESI_SI_EEESC_SE_Li256ELb1ELb1ELb0ELb0EEENS1_19SingleTileSchedulerILb1ELb0ELb1ELi128EEEEEEEEEvNT_6ParamsE:
        .type           _ZN7cutlass13device_kernelIN5flash19enable_sm80_to_sm89INS1_16FlashAttnFwdSm80INS1_25CollectiveMainloopFwdSm80ILi8ELi1ELb0EN4cute5tupleIJNS5_1CILi128EEENS7_ILi48EEENS7_ILi256EEEEEELi256ENS_6half_tEfNS_4arch4Sm80ELb1ELb0ELb1ELb1ELb0ELb1ELb1ELb0EEENS1_21CollectiveEpilogueFwdINS6_IJS8_SA_S9_EEENS6_IJNS7_ILi1EEESI_SI_EEESC_SE_Li256ELb1ELb1ELb0ELb0EEENS1_19SingleTileSchedulerILb1ELb0ELb1ELi128EEEEEEEEEvNT_6ParamsE,@function
        .size           _ZN7cutlass13device_kernelIN5flash19enable_sm80_to_sm89INS1_16FlashAttnFwdSm80INS1_25CollectiveMainloopFwdSm80ILi8ELi1ELb0EN4cute5tupleIJNS5_1CILi128EEENS7_ILi48EEENS7_ILi256EEEEEELi256ENS_6half_tEfNS_4arch4Sm80ELb1ELb0ELb1ELb1ELb0ELb1ELb1ELb0EEENS1_21CollectiveEpilogueFwdINS6_IJS8_SA_S9_EEENS6_IJNS7_ILi1EEESI_SI_EEESC_SE_Li256ELb1ELb1ELb0ELb0EEENS1_19SingleTileSchedulerILb1ELb0ELb1ELi128EEEEEEEEEvNT_6ParamsE,(.L_x_35 - _ZN7cutlass13device_kernelIN5flash19enable_sm80_to_sm89INS1_16FlashAttnFwdSm80INS1_25CollectiveMainloopFwdSm80ILi8ELi1ELb0EN4cute5tupleIJNS5_1CILi128EEENS7_ILi48EEENS7_ILi256EEEEEELi256ENS_6half_tEfNS_4arch4Sm80ELb1ELb0ELb1ELb1ELb0ELb1ELb1ELb0EEENS1_21CollectiveEpilogueFwdINS6_IJS8_SA_S9_EEENS6_IJNS7_ILi1EEESI_SI_EEESC_SE_Li256ELb1ELb1ELb0ELb0EEENS1_19SingleTileSchedulerILb1ELb0ELb1ELi128EEEEEEEEEvNT_6ParamsE)
        .other          _ZN7cutlass13device_kernelIN5flash19enable_sm80_to_sm89INS1_16FlashAttnFwdSm80INS1_25CollectiveMainloopFwdSm80ILi8ELi1ELb0EN4cute5tupleIJNS5_1CILi128EEENS7_ILi48EEENS7_ILi256EEEEEELi256ENS_6half_tEfNS_4arch4Sm80ELb1ELb0ELb1ELb1ELb0ELb1ELb1ELb0EEENS1_21CollectiveEpilogueFwdINS6_IJS8_SA_S9_EEENS6_IJNS7_ILi1EEESI_SI_EEESC_SE_Li256ELb1ELb1ELb0ELb0EEENS1_19SingleTileSchedulerILb1ELb0ELb1ELi128EEEEEEEEEvNT_6ParamsE,@"STO_CUDA_ENTRY STV_DEFAULT"
_ZN7cutlass13device_kernelIN5flash19enable_sm80_to_sm89INS1_16FlashAttnFwdSm80INS1_25CollectiveMainloopFwdSm80ILi8ELi1ELb0EN4cute5tupleIJNS5_1CILi128EEENS7_ILi48EEENS7_ILi256EEEEEELi256ENS_6half_tEfNS_4arch4Sm80ELb1ELb0ELb1ELb1ELb0ELb1ELb1ELb0EEENS1_21CollectiveEpilogueFwdINS6_IJS8_SA_S9_EEENS6_IJNS7_ILi1EEESI_SI_EEESC_SE_Li256ELb1ELb1ELb0ELb0EEENS1_19SingleTileSchedulerILb1ELb0ELb1ELi128EEEEEEEEEvNT_6ParamsE:
[----:B------:R-:W-:Y:S01]  /*0000*/  LDC R1, c[0x0][0x28] ;  /* 0x00000a00ff017b82 */ /* 0x000fe20000000800 */
[----:B------:R-:W-:Y:S05]  /*0010*/  EXIT ;  /* 0x000000000000794d */ /* 0x000fea0003800000 */
.L_x_17:
        /* <DEDUP_REMOVED lines=14> */
.L_x_35:


//--------------------- .nv.shared.reserved.0     --------------------------
	.section	.nv.shared.reserved.0,"aw",@nobits
	.weak		__nv_reservedSMEM_offset_0_alias
	.size		__nv_reservedSMEM_offset_0_alias, 0, 0
	.other		__nv_reservedSMEM_offset_0_alias,@"STO_CUDA_RESERVED_SHARED STV_DEFAULT"
__nv_reservedSMEM_offset_0_alias:
	.zero		0


//--------------------- .nv.global                --------------------------
	.section	.nv.global,"aw",@nobits
.nv.global:
	.type		_ZN74_INTERNAL_365d0264_38_flash_fwd_hdim256_fp16_softcap_sm80_cu_f3e6f9ee_37454cute1_E,@object
	.size		_ZN74_INTERNAL_365d0264_38_flash_fwd_hdim256_fp16_softcap_sm80_cu_f3e6f9ee_37454cute1_E,(_ZN74_INTERNAL_365d0264_38_flash_fwd_hdim256_fp16_softcap_sm80_cu_f3e6f9ee_37454cuda3std3__45__cpo6cbeginE - _ZN74_INTERNAL_365d0264_38_flash_fwd_hdim256_fp16_softcap_sm80_cu_f3e6f9ee_37454cute1_E)
_ZN74_INTERNAL_365d0264_38_flash_fwd_hdim256_fp16_softcap_sm80_cu_f3e6f9ee_37454cute1_E:
	.zero		1
	.type		_ZN74_INTERNAL_365d0264_38_flash_fwd_hdim256_fp16_softcap_sm80_cu_f3e6f9ee_37454cuda3std3__45__cpo6cbeginE,@object
	.size		_ZN74_INTERNAL_365d0264_38_flash_fwd_hdim256_fp16_softcap_sm80_cu_f3e6f9ee_37454cuda3std3__45__cpo6cbeginE,(_ZN74_INTERNAL_365d0264_38_flash_fwd_hdim256_fp16_softcap_sm80_cu_f3e6f9ee_37454cuda3std3__48in_placeE - _ZN74_INTERNAL_365d0264_38_flash_fwd_hdim256_fp16_softcap_sm80_cu_f3e6f9ee_37454cuda3std3__45__cpo6cbeginE)
_ZN74_INTERNAL_365d0264_38_flash_fwd_hdim256_fp16_softcap_sm80_cu_f3e6f9ee_37454cuda3std3__45__cpo6cbeginE:
	.zero		1
	.type		_ZN74_INTERNAL_365d0264_38_flash_fwd_hdim256_fp16_softcap_sm80_cu_f3e6f9ee_37454cuda3std3__48in_placeE,@object
	.size		_ZN74_INTERNAL_365d0264_38_flash_fwd_hdim256_fp16_softcap_sm80_cu_f3e6f9ee_37454cuda3std3__48in_placeE,(_ZN74_INTERNAL_365d0264_38_flash_fwd_hdim256_fp16_softcap_sm80_cu_f3e6f9ee_37454cuda3std6ranges3__45__cpo9iter_moveE - _ZN74_INTERNAL_365d0264_38_flash_fwd_hdim256_fp16_softcap_sm80_cu_f3e6f9ee_37454cuda3std3__48in_placeE)
_ZN74_INTERNAL_365d0264_38_flash_fwd_hdim256_fp16_softcap_sm80_cu_f3e6f9ee_37454cuda3std3__48in_placeE:
	.zero		1
	.type		_ZN74_INTERNAL_365d0264_38_flash_fwd_hdim256_fp16_softcap_sm80_cu_f3e6f9ee_37454cuda3std6ranges3__45__cpo9iter_moveE,@object
	.size		_ZN74_INTERNAL_365d0264_38_flash_fwd_hdim256_fp16_softcap_sm80_cu_f3e6f9ee_37454cuda3std6ranges3__45__cpo9iter_moveE,(_ZN74_INTERNAL_365d0264_38_flash_fwd_hdim256_fp16_softcap_sm80_cu_f3e6f9ee_37454cuda3std3__45__cpo5beginE - _ZN74_INTERNAL_365d0264_38_flash_fwd_hdim256_fp16_softcap_sm80_cu_f3e6f9ee_37454cuda3std6ranges3__45__cpo9iter_moveE)
_ZN74_INTERNAL_365d0264_38_flash_fwd_hdim256_fp16_softcap_sm80_cu_f3e6f9ee_37454cuda3std6ranges3__45__cpo9iter_moveE:
	.zero		1
	.type		_ZN74_INTERNAL_365d0264_38_flash_fwd_hdim256_fp16_softcap_sm80_cu_f3e6f9ee_37454cuda3std3__45__cpo5beginE,@object
	.size		_ZN74_INTERNAL_365d0264_38_flash_fwd_hdim256_fp16_softcap_sm80_cu_f3e6f9ee_37454cuda3std3__45__cpo5beginE,(_ZN74_INTERNAL_365d0264_38_flash_fwd_hdim256_fp16_softcap_sm80_cu_f3e6f9ee_37454cuda3std3__476_GLOBAL__N__365d0264_38_flash_fwd_hdim256_fp16_softcap_sm80_cu_f3e6f9ee_37456ignoreE - _ZN74_INTERNAL_365d0264_38_flash_fwd_hdim256_fp16_softcap_sm80_cu_f3e6f9ee_37454cuda3std3__45__cpo5beginE)
_ZN74_INTERNAL_365d0264_38_flash_fwd_hdim256_fp16_softcap_sm80_cu_f3e6f9ee_37454cuda3std3__45__cpo5beginE:
	.zero		1
	.type		_ZN74_INTERNAL_365d0264_38_flash_fwd_hdim256_fp16_softcap_sm80_cu_f3e6f9ee_37454cuda3std3__476_GLOBAL__N__365d0264_38_flash_fwd_hdim256_fp16_softcap_sm80_cu_f3e6f9ee_37456ignoreE,@object
	.size		_ZN74_INTERNAL_365d0264_38_flash_fwd_hdim256_fp16_softcap_sm80_cu_f3e6f9ee_37454cuda3std3__476_GLOBAL__N__365d0264_38_flash_fwd_hdim256_fp16_softcap_sm80_cu_f3e6f9ee_37456ignoreE,(_ZN74_INTERNAL_365d0264_38_flash_fwd_hdim256_fp16_softcap_sm80_cu_f3e6f9ee_37454cute7productE - _ZN74_INTERNAL_365d0264_38_flash_fwd_hdim256_fp16_softcap_sm80_cu_f3e6f9ee_37454cuda3std3__476_GLOBAL__N__365d0264_38_flash_fwd_hdim256_fp16_softcap_sm80_cu_f3e6f9ee_37456ignoreE)
_ZN74_INTERNAL_365d0264_38_flash_fwd_hdim256_fp16_softcap_sm80_cu_f3e6f9ee_37454cuda3std3__476_GLOBAL__N__365d0264_38_flash_fwd_hdim256_fp16_softcap_sm80_cu_f3e6f9ee_37456ignoreE:
	.zero		1
	.type		_ZN74_INTERNAL_365d0264_38_flash_fwd_hdim256_fp16_softcap_sm80_cu_f3e6f9ee_37454cute7productE,@object
	.size		_ZN74_INTERNAL_365d0264_38_flash_fwd_hdim256_fp16_softcap_sm80_cu_f3e6f9ee_37454cute7productE,(_ZN74_INTERNAL_365d0264_38_flash_fwd_hdim256_fp16_softcap_sm80_cu_f3e6f9ee_37454cuda3std3__45__cpo3endE - _ZN74_INTERNAL_365d0264_38_flash_fwd_hdim256_fp16_softcap_sm80_cu_f3e6f9ee_37454cute7productE)
_ZN74_INTERNAL_365d0264_38_flash_fwd_hdim256_fp16_softcap_sm80_cu_f3e6f9ee_37454cute7productE:
	.zero		1
	.type		_ZN74_INTERNAL_365d0264_38_flash_fwd_hdim256_fp16_softcap_sm80_cu_f3e6f9ee_37454cuda3std3__45__cpo3endE,@object
	.size		_ZN74_INTERNAL_365d0264_38_flash_fwd_hdim256_fp16_softcap_sm80_cu_f3e6f9ee_37454cuda3std3__45__cpo3endE,(_ZN74_INTERNAL_365d0264_38_flash_fwd_hdim256_fp16_softcap_sm80_cu_f3e6f9ee_37454cuda3std3__419piecewise_constructE - _ZN74_INTERNAL_365d0264_38_flash_fwd_hdim256_fp16_softcap_sm80_cu_f3e6f9ee_37454cuda3std3__45__cpo3endE)
_ZN74_INTERNAL_365d0264_38_flash_fwd_hdim256_fp16_softcap_sm80_cu_f3e6f9ee_37454cuda3std3__45__cpo3endE:
	.zero		1
	.type		_ZN74_INTERNAL_365d0264_38_flash_fwd_hdim256_fp16_softcap_sm80_cu_f3e6f9ee_37454cuda3std3__419piecewise_constructE,@object
	.size		_ZN74_INTERNAL_365d0264_38_flash_fwd_hdim256_fp16_softcap_sm80_cu_f3e6f9ee_37454cuda3std3__419piecewise_constructE,(_ZN74_INTERNAL_365d0264_38_flash_fwd_hdim256_fp16_softcap_sm80_cu_f3e6f9ee_37454cuda3std3__45__cpo4cendE - _ZN74_INTERNAL_365d0264_38_flash_fwd_hdim256_fp16_softcap_sm80_cu_f3e6f9ee_37454cuda3std3__419piecewise_constructE)
_ZN74_INTERNAL_365d0264_38_flash_fwd_hdim256_fp16_softcap_sm80_cu_f3e6f9ee_37454cuda3std3__419piecewise_constructE:
	.zero		1
	.type		_ZN74_INTERNAL_365d0264_38_flash_fwd_hdim256_fp16_softcap_sm80_cu_f3e6f9ee_37454cuda3std3__45__cpo4cendE,@object
	.size		_ZN74_INTERNAL_365d0264_38_flash_fwd_hdim256_fp16_softcap_sm80_cu_f3e6f9ee_37454cuda3std3__45__cpo4cendE,(_ZN74_INTERNAL_365d0264_38_flash_fwd_hdim256_fp16_softcap_sm80_cu_f3e6f9ee_37454cuda3std6ranges3__45__cpo4swapE - _ZN74_INTERNAL_365d0264_38_flash_fwd_hdim256_fp16_softcap_sm80_cu_f3e6f9ee_37454cuda3std3__45__cpo4cendE)
_ZN74_INTERNAL_365d0264_38_flash_fwd_hdim256_fp16_softcap_sm80_cu_f3e6f9ee_37454cuda3std3__45__cpo4cendE:
	.zero		1
	.type		_ZN74_INTERNAL_365d0264_38_flash_fwd_hdim256_fp16_softcap_sm80_cu_f3e6f9ee_37454cuda3std6ranges3__45__cpo4swapE,@object
	.size		_ZN74_INTERNAL_365d0264_38_flash_fwd_hdim256_fp16_softcap_sm80_cu_f3e6f9ee_37454cuda3std6ranges3__45__cpo4swapE,(.L_7 - _ZN74_INTERNAL_365d0264_38_flash_fwd_hdim256_fp16_softcap_sm80_cu_f3e6f9ee_37454cuda3std6ranges3__45__cpo4swapE)
_ZN74_INTERNAL_365d0264_38_flash_fwd_hdim256_fp16_softcap_sm80_cu_f3e6f9ee_37454cuda3std6ranges3__45__cpo4swapE:
	.zero		1
.L_7:


//--------------------- .nv.constant0._ZN7cutlass13device_kernelIN5flash19enable_sm80_to_sm89INS1_16FlashAttnFwdSm80INS1_25CollectiveMainloopFwdSm80ILi8ELi1ELb1EN4cute5tupleIJNS5_1CILi128EEENS7_ILi64EEENS7_ILi256EEEEEELi256ENS_6half_tEfNS_4arch4Sm80ELb0ELb0ELb1ELb0ELb0ELb0ELb1ELb0EEENS1_21CollectiveEpilogueFwdINS6_IJS8_SA_S9_EEENS6_IJNS7_ILi1EEESI_SI_EEESC_SE_Li256ELb0ELb1ELb0ELb0EEENS1_19SingleTileSchedulerILb0ELb0ELb1ELi128EEEEEEEEEvNT_6ParamsE --------------------------
	.section	.nv.constant0._ZN7cutlass13device_kernelIN5flash19enable_sm80_to_sm89INS1_16FlashAttnFwdSm80INS1_25CollectiveMainloopFwdSm80ILi8ELi1ELb1EN4cute5tupleIJNS5_1CILi128EEENS7_ILi64EEENS7_ILi256EEEEEELi256ENS_6half_tEfNS_4arch4Sm80ELb0ELb0ELb1ELb0ELb0ELb0ELb1ELb0EEENS1_21CollectiveEpilogueFwdINS6_IJS8_SA_S9_EEENS6_IJNS7_ILi1EEESI_SI_EEESC_SE_Li256ELb0ELb1ELb0ELb0EEENS1_19SingleTileSchedulerILb0ELb0ELb1ELi128EEEEEEEEEvNT_6ParamsE,"a",@progbits
	.sectionflags	@""
	.align	4
.nv.constant0._ZN7cutlass13device_kernelIN5flash19enable_sm80_to_sm89INS1_16FlashAttnFwdSm80INS1_25CollectiveMainloopFwdSm80ILi8ELi1ELb1EN4cute5tupleIJNS5_1CILi128EEENS7_ILi64EEENS7_ILi256EEEEEELi256ENS_6half_tEfNS_4arch4Sm80ELb0ELb0ELb1ELb0ELb0ELb0ELb1ELb0EEENS1_21CollectiveEpilogueFwdINS6_IJS8_SA_S9_EEENS6_IJNS7_ILi1EEESI_SI_EEESC_SE_Li256ELb0ELb1ELb0ELb0EEENS1_19SingleTileSchedulerILb0ELb0ELb1ELi128EEEEEEEEEvNT_6ParamsE:
	.zero		1576


//--------------------- .nv.constant0._ZN7cutlass13device_kernelIN5flash19enable_sm80_to_sm89INS1_16FlashAttnFwdSm80INS1_25CollectiveMainloopFwdSm80ILi8ELi1ELb1EN4cute5tupleIJNS5_1CILi128EEENS7_ILi64EEENS7_ILi256EEEEEELi256ENS_6half_tEfNS_4arch4Sm80ELb0ELb0ELb1ELb1ELb0ELb0ELb1ELb0EEENS1_21CollectiveEpilogueFwdINS6_IJS8_SA_S9_EEENS6_IJNS7_ILi1EEESI_SI_EEESC_SE_Li256ELb1ELb1ELb0ELb0EEENS1_19SingleTileSchedulerILb1ELb0ELb1ELi128EEEEEEEEEvNT_6ParamsE --------------------------
	.section	.nv.constant0._ZN7cutlass13device_kernelIN5flash19enable_sm80_to_sm89INS1_16FlashAttnFwdSm80INS1_25CollectiveMainloopFwdSm80ILi8ELi1ELb1EN4cute5tupleIJNS5_1CILi128EEENS7_ILi64EEENS7_ILi256EEEEEELi256ENS_6half_tEfNS_4arch4Sm80ELb0ELb0ELb1ELb1ELb0ELb0ELb1ELb0EEENS1_21CollectiveEpilogueFwdINS6_IJS8_SA_S9_EEENS6_IJNS7_ILi1EEESI_SI_EEESC_SE_Li256ELb1ELb1ELb0ELb0EEENS1_19SingleTileSchedulerILb1ELb0ELb1ELi128EEEEEEEEEvNT_6ParamsE,"a",@progbits
	.sectionflags	@""
	.align	4
.nv.constant0._ZN7cutlass13device_kernelIN5flash19enable_sm80_to_sm89INS1_16FlashAttnFwdSm80INS1_25CollectiveMainloopFwdSm80ILi8ELi1ELb1EN4cute5tupleIJNS5_1CILi128EEENS7_ILi64EEENS7_ILi256EEEEEELi256ENS_6half_tEfNS_4arch4Sm80ELb0ELb0ELb1ELb1ELb0ELb0ELb1ELb0EEENS1_21CollectiveEpilogueFwdINS6_IJS8_SA_S9_EEENS6_IJNS7_ILi1EEESI_SI_EEESC_SE_Li256ELb1ELb1ELb0ELb0EEENS1_19SingleTileSchedulerILb1ELb0ELb1ELi128EEEEEEEEEvNT_6ParamsE:
	.zero		1576


//--------------------- .nv.constant0._ZN7cutlass13device_kernelIN5flash19enable_sm80_to_sm89INS1_16FlashAttnFwdSm80INS1_25CollectiveMainloopFwdSm80ILi8ELi1ELb0EN4cute5tupleIJNS5_1CILi128EEENS7_ILi32EEENS7_ILi256EEEEEELi256ENS_6half_tEfNS_4arch4Sm80ELb0ELb0ELb1ELb1ELb0ELb1ELb1ELb0EEENS1_21CollectiveEpilogueFwdINS6_IJS8_SA_S9_EEENS6_IJNS7_ILi1EEESI_SI_EEESC_SE_Li256ELb1ELb1ELb0ELb0EEENS1_19SingleTileSchedulerILb1ELb0ELb1ELi128EEEEEEEEEvNT_6ParamsE --------------------------
	.section	.nv.constant0._ZN7cutlass13device_kernelIN5flash19enable_sm80_to_sm89INS1_16FlashAttnFwdSm80INS1_25CollectiveMainloopFwdSm80ILi8ELi1ELb0EN4cute5tupleIJNS5_1CILi128EEENS7_ILi32EEENS7_ILi256EEEEEELi256ENS_6half_tEfNS_4arch4Sm80ELb0ELb0ELb1ELb1ELb0ELb1ELb1ELb0EEENS1_21CollectiveEpilogueFwdINS6_IJS8_SA_S9_EEENS6_IJNS7_ILi1EEESI_SI_EEESC_SE_Li256ELb1ELb1ELb0ELb0EEENS1_19SingleTileSchedulerILb1ELb0ELb1ELi128EEEEEEEEEvNT_6ParamsE,"a",@progbits
	.sectionflags	@""
	.align	4
.nv.constant0._ZN7cutlass13device_kernelIN5flash19enable_sm80_to_sm89INS1_16FlashAttnFwdSm80INS1_25CollectiveMainloopFwdSm80ILi8ELi1ELb0EN4cute5tupleIJNS5_1CILi128EEENS7_ILi32EEENS7_ILi256EEEEEELi256ENS_6half_tEfNS_4arch4Sm80ELb0ELb0ELb1ELb1ELb0ELb1ELb1ELb0EEENS1_21CollectiveEpilogueFwdINS6_IJS8_SA_S9_EEENS6_IJNS7_ILi1EEESI_SI_EEESC_SE_Li256ELb1ELb1ELb0ELb0EEENS1_19SingleTileSchedulerILb1ELb0ELb1ELi128EEEEEEEEEvNT_6ParamsE:
	.zero		1576


//--------------------- .nv.constant0._ZN7cutlass13device_kernelIN5flash19enable_sm80_to_sm89INS1_16FlashAttnFwdSm80INS1_25CollectiveMainloopFwdSm80ILi8ELi1ELb1EN4cute5tupleIJNS5_1CILi128EEENS7_ILi48EEENS7_ILi256EEEEEELi256ENS_6half_tEfNS_4arch4Sm80ELb0ELb1ELb1ELb0ELb0ELb0ELb1ELb0EEENS1_21CollectiveEpilogueFwdINS6_IJS8_SA_S9_EEENS6_IJNS7_ILi1EEESI_SI_EEESC_SE_Li256ELb0ELb1ELb0ELb0EEENS1_19SingleTileSchedulerILb0ELb0ELb1ELi128EEEEEEEEEvNT_6ParamsE --------------------------
	.section	.nv.constant0._ZN7cutlass13device_kernelIN5flash19enable_sm80_to_sm89INS1_16FlashAttnFwdSm80INS1_25CollectiveMainloopFwdSm80ILi8ELi1ELb1EN4cute5tupleIJNS5_1CILi128EEENS7_ILi48EEENS7_ILi256EEEEEELi256ENS_6half_tEfNS_4arch4Sm80ELb0ELb1ELb1ELb0ELb0ELb0ELb1ELb0EEENS1_21CollectiveEpilogueFwdINS6_IJS8_SA_S9_EEENS6_IJNS7_ILi1EEESI_SI_EEESC_SE_Li256ELb0ELb1ELb0ELb0EEENS1_19SingleTileSchedulerILb0ELb0ELb1ELi128EEEEEEEEEvNT_6ParamsE,"a",@progbits
	.sectionflags	@""
	.align	4
.nv.constant0._ZN7cutlass13device_kernelIN5flash19enable_sm80_to_sm89INS1_16FlashAttnFwdSm80INS1_25CollectiveMainloopFwdSm80ILi8ELi1ELb1EN4cute5tupleIJNS5_1CILi128EEENS7_ILi48EEENS7_ILi256EEEEEELi256ENS_6half_tEfNS_4arch4Sm80ELb0ELb1ELb1ELb0ELb0ELb0ELb1ELb0EEENS1_21CollectiveEpilogueFwdINS6_IJS8_SA_S9_EEENS6_IJNS7_ILi1EEESI_SI_EEESC_SE_Li256ELb0ELb1ELb0ELb0EEENS1_19SingleTileSchedulerILb0ELb0ELb1ELi128EEEEEEEEEvNT_6ParamsE:
	.zero		1576


//--------------------- .nv.constant0._ZN7cutlass13device_kernelIN5flash19enable_sm80_to_sm89INS1_16FlashAttnFwdSm80INS1_25CollectiveMainloopFwdSm80ILi8ELi1ELb1EN4cute5tupleIJNS5_1CILi128EEENS7_ILi48EEENS7_ILi256EEEEEELi256ENS_6half_tEfNS_4arch4Sm80ELb0ELb1ELb1ELb1ELb0ELb0ELb1ELb0EEENS1_21CollectiveEpilogueFwdINS6_IJS8_SA_S9_EEENS6_IJNS7_ILi1EEESI_SI_EEESC_SE_Li256ELb1ELb1ELb0ELb0EEENS1_19SingleTileSchedulerILb1ELb0ELb1ELi128EEEEEEEEEvNT_6ParamsE --------------------------
	.section	.nv.constant0._ZN7cutlass13device_kernelIN5flash19enable_sm80_to_sm89INS1_16FlashAttnFwdSm80INS1_25CollectiveMainloopFwdSm80ILi8ELi1ELb1EN4cute5tupleIJNS5_1CILi128EEENS7_ILi48EEENS7_ILi256EEEEEELi256ENS_6half_tEfNS_4arch4Sm80ELb0ELb1ELb1ELb1ELb0ELb0ELb1ELb0EEENS1_21CollectiveEpilogueFwdINS6_IJS8_SA_S9_EEENS6_IJNS7_ILi1EEESI_SI_EEESC_SE_Li256ELb1ELb1ELb0ELb0EEENS1_19SingleTileSchedulerILb1ELb0ELb1ELi128EEEEEEEEEvNT_6ParamsE,"a",@progbits
	.sectionflags	@""
	.align	4
.nv.constant0._ZN7cutlass13device_kernelIN5flash19enable_sm80_to_sm89INS1_16FlashAttnFwdSm80INS1_25CollectiveMainloopFwdSm80ILi8ELi1ELb1EN4cute5tupleIJNS5_1CILi128EEENS7_ILi48EEENS7_ILi256EEEEEELi256ENS_6half_tEfNS_4arch4Sm80ELb0ELb1ELb1ELb1ELb0ELb0ELb1ELb0EEENS1_21CollectiveEpilogueFwdINS6_IJS8_SA_S9_EEENS6_IJNS7_ILi1EEESI_SI_EEESC_SE_Li256ELb1ELb1ELb0ELb0EEENS1_19SingleTileSchedulerILb1ELb0ELb1ELi128EEEEEEEEEvNT_6ParamsE:
	.zero		1576


//--------------------- .nv.constant0._ZN7cutlass13device_kernelIN5flash19enable_sm80_to_sm89INS1_16FlashAttnFwdSm80INS1_25CollectiveMainloopFwdSm80ILi8ELi1ELb0EN4cute5tupleIJNS5_1CILi128EEENS7_ILi32EEENS7_ILi256EEEEEELi256ENS_6half_tEfNS_4arch4Sm80ELb0ELb1ELb1ELb1ELb0ELb1ELb1ELb0EEENS1_21CollectiveEpilogueFwdINS6_IJS8_SA_S9_EEENS6_IJNS7_ILi1EEESI_SI_EEESC_SE_Li256ELb1ELb1ELb0ELb0EEENS1_19SingleTileSchedulerILb1ELb0ELb1ELi128EEEEEEEEEvNT_6ParamsE --------------------------
	.section	.nv.constant0._ZN7cutlass13device_kernelIN5flash19enable_sm80_to_sm89INS1_16FlashAttnFwdSm80INS1_25CollectiveMainloopFwdSm80ILi8ELi1ELb0EN4cute5tupleIJNS5_1CILi128EEENS7_ILi32EEENS7_ILi256EEEEEELi256ENS_6half_tEfNS_4arch4Sm80ELb0ELb1ELb1ELb1ELb0ELb1ELb1ELb0EEENS1_21CollectiveEpilogueFwdINS6_IJS8_SA_S9_EEENS6_IJNS7_ILi1EEESI_SI_EEESC_SE_Li256ELb1ELb1ELb0ELb0EEENS1_19SingleTileSchedulerILb1ELb0ELb1ELi128EEEEEEEEEvNT_6ParamsE,"a",@progbits
	.sectionflags	@""
	.align	4
.nv.constant0._ZN7cutlass13device_kernelIN5flash19enable_sm80_to_sm89INS1_16FlashAttnFwdSm80INS1_25CollectiveMainloopFwdSm80ILi8ELi1ELb0EN4cute5tupleIJNS5_1CILi128EEENS7_ILi32EEENS7_ILi256EEEEEELi256ENS_6half_tEfNS_4arch4Sm80ELb0ELb1ELb1ELb1ELb0ELb1ELb1ELb0EEENS1_21CollectiveEpilogueFwdINS6_IJS8_SA_S9_EEENS6_IJNS7_ILi1EEESI_SI_EEESC_SE_Li256ELb1ELb1ELb0ELb0EEENS1_19SingleTileSchedulerILb1ELb0ELb1ELi128EEEEEEEEEvNT_6ParamsE:
	.zero		1576


//--------------------- .nv.constant0._ZN7cutlass13device_kernelIN5flash19enable_sm80_to_sm89INS1_16FlashAttnFwdSm80INS1_25CollectiveMainloopFwdSm80ILi8ELi1ELb1EN4cute5tupleIJNS5_1CILi128EEENS7_ILi64EEENS7_ILi256EEEEEELi256ENS_6half_tEfNS_4arch4Sm80ELb1ELb0ELb1ELb0ELb0ELb0ELb1ELb0EEENS1_21CollectiveEpilogueFwdINS6_IJS8_SA_S9_EEENS6_IJNS7_ILi1EEESI_SI_EEESC_SE_Li256ELb0ELb1ELb0ELb0EEENS1_30DynamicPersistentTileSchedulerILi256ELi256ELb0ELb1ELb0EEEEEEEEEvNT_6ParamsE --------------------------
	.section	.nv.constant0._ZN7cutlass13device_kernelIN5flash19enable_sm80_to_sm89INS1_16FlashAttnFwdSm80INS1_25CollectiveMainloopFwdSm80ILi8ELi1ELb1EN4cute5tupleIJNS5_1CILi128EEENS7_ILi64EEENS7_ILi256EEEEEELi256ENS_6half_tEfNS_4arch4Sm80ELb1ELb0ELb1ELb0ELb0ELb0ELb1ELb0EEENS1_21CollectiveEpilogueFwdINS6_IJS8_SA_S9_EEENS6_IJNS7_ILi1EEESI_SI_EEESC_SE_Li256ELb0ELb1ELb0ELb0EEENS1_30DynamicPersistentTileSchedulerILi256ELi256ELb0ELb1ELb0EEEEEEEEEvNT_6ParamsE,"a",@progbits
	.sectionflags	@""
	.align	4
.nv.constant0._ZN7cutlass13device_kernelIN5flash19enable_sm80_to_sm89INS1_16FlashAttnFwdSm80INS1_25CollectiveMainloopFwdSm80ILi8ELi1ELb1EN4cute5tupleIJNS5_1CILi128EEENS7_ILi64EEENS7_ILi256EEEEEELi256ENS_6half_tEfNS_4arch4Sm80ELb1ELb0ELb1ELb0ELb0ELb0ELb1ELb0EEENS1_21CollectiveEpilogueFwdINS6_IJS8_SA_S9_EEENS6_IJNS7_ILi1EEESI_SI_EEESC_SE_Li256ELb0ELb1ELb0ELb0EEENS1_30DynamicPersistentTileSchedulerILi256ELi256ELb0ELb1ELb0EEEEEEEEEvNT_6ParamsE:
	.zero		1592


//--------------------- .nv.constant0._ZN7cutlass13device_kernelIN5flash19enable_sm80_to_sm89INS1_16FlashAttnFwdSm80INS1_25CollectiveMainloopFwdSm80ILi8ELi1ELb1EN4cute5tupleIJNS5_1CILi128EEENS7_ILi64EEENS7_ILi256EEEEEELi256ENS_6half_tEfNS_4arch4Sm80ELb1ELb0ELb1ELb1ELb0ELb0ELb1ELb0EEENS1_21CollectiveEpilogueFwdINS6_IJS8_SA_S9_EEENS6_IJNS7_ILi1EEESI_SI_EEESC_SE_Li256ELb1ELb1ELb0ELb0EEENS1_19SingleTileSchedulerILb1ELb0ELb1ELi128EEEEEEEEEvNT_6ParamsE --------------------------
	.section	.nv.constant0._ZN7cutlass13device_kernelIN5flash19enable_sm80_to_sm89INS1_16FlashAttnFwdSm80INS1_25CollectiveMainloopFwdSm80ILi8ELi1ELb1EN4cute5tupleIJNS5_1CILi128EEENS7_ILi64EEENS7_ILi256EEEEEELi256ENS_6half_tEfNS_4arch4Sm80ELb1ELb0ELb1ELb1ELb0ELb0ELb1ELb0EEENS1_21CollectiveEpilogueFwdINS6_IJS8_SA_S9_EEENS6_IJNS7_ILi1EEESI_SI_EEESC_SE_Li256ELb1ELb1ELb0ELb0EEENS1_19SingleTileSchedulerILb1ELb0ELb1ELi128EEEEEEEEEvNT_6ParamsE,"a",@progbits
	.sectionflags	@""
	.align	4
.nv.constant0._ZN7cutlass13device_kernelIN5flash19enable_sm80_to_sm89INS1_16FlashAttnFwdSm80INS1_25CollectiveMainloopFwdSm80ILi8ELi1ELb1EN4cute5tupleIJNS5_1CILi128EEENS7_ILi64EEENS7_ILi256EEEEEELi256ENS_6half_tEfNS_4arch4Sm80ELb1ELb0ELb1ELb1ELb0ELb0ELb1ELb0EEENS1_21CollectiveEpilogueFwdINS6_IJS8_SA_S9_EEENS6_IJNS7_ILi1EEESI_SI_EEESC_SE_Li256ELb1ELb1ELb0ELb0EEENS1_19SingleTileSchedulerILb1ELb0ELb1ELi128EEEEEEEEEvNT_6ParamsE:
	.zero		1576


//--------------------- .nv.constant0._ZN7cutlass13device_kernelIN5flash19enable_sm80_to_sm89INS1_16FlashAttnFwdSm80INS1_25CollectiveMainloopFwdSm80ILi8ELi1ELb0EN4cute5tupleIJNS5_1CILi128EEENS7_ILi32EEENS7_ILi256EEEEEELi256ENS_6half_tEfNS_4arch4Sm80ELb1ELb0ELb1ELb1ELb0ELb1ELb1ELb0EEENS1_21CollectiveEpilogueFwdINS6_IJS8_SA_S9_EEENS6_IJNS7_ILi1EEESI_SI_EEESC_SE_Li256ELb1ELb1ELb0ELb0EEENS1_19SingleTileSchedulerILb1ELb0ELb1ELi128EEEEEEEEEvNT_6ParamsE --------------------------
	.section	.nv.constant0._ZN7cutlass13device_kernelIN5flash19enable_sm80_to_sm89INS1_16FlashAttnFwdSm80INS1_25CollectiveMainloopFwdSm80ILi8ELi1ELb0EN4cute5tupleIJNS5_1CILi128EEENS7_ILi32EEENS7_ILi256EEEEEELi256ENS_6half_tEfNS_4arch4Sm80ELb1ELb0ELb1ELb1ELb0ELb1ELb1ELb0EEENS1_21CollectiveEpilogueFwdINS6_IJS8_SA_S9_EEENS6_IJNS7_ILi1EEESI_SI_EEESC_SE_Li256ELb1ELb1ELb0ELb0EEENS1_19SingleTileSchedulerILb1ELb0ELb1ELi128EEEEEEEEEvNT_6ParamsE,"a",@progbits
	.sectionflags	@""
	.align	4
.nv.constant0._ZN7cutlass13device_kernelIN5flash19enable_sm80_to_sm89INS1_16FlashAttnFwdSm80INS1_25CollectiveMainloopFwdSm80ILi8ELi1ELb0EN4cute5tupleIJNS5_1CILi128EEENS7_ILi32EEENS7_ILi256EEEEEELi256ENS_6half_tEfNS_4arch4Sm80ELb1ELb0ELb1ELb1ELb0ELb1ELb1ELb0EEENS1_21CollectiveEpilogueFwdINS6_IJS8_SA_S9_EEENS6_IJNS7_ILi1EEESI_SI_EEESC_SE_Li256ELb1ELb1ELb0ELb0EEENS1_19SingleTileSchedulerILb1ELb0ELb1ELi128EEEEEEEEEvNT_6ParamsE:
	.zero		1576


//--------------------- .nv.constant0._ZN7cutlass13device_kernelIN5flash19enable_sm80_to_sm89INS1_16FlashAttnFwdSm80INS1_25CollectiveMainloopFwdSm80ILi8ELi1ELb0EN4cute5tupleIJNS5_1CILi128EEENS7_ILi96EEENS7_ILi256EEEEEELi256ENS_6half_tEfNS_4arch4Sm80ELb0ELb0ELb1ELb0ELb0ELb0ELb1ELb0EEENS1_21CollectiveEpilogueFwdINS6_IJS8_SA_S9_EEENS6_IJNS7_ILi1EEESI_SI_EEESC_SE_Li256ELb0ELb1ELb0ELb0EEENS1_19SingleTileSchedulerILb0ELb0ELb1ELi128EEEEEEEEEvNT_6ParamsE --------------------------
	.section	.nv.constant0._ZN7cutlass13device_kernelIN5flash19enable_sm80_to_sm89INS1_16FlashAttnFwdSm80INS1_25CollectiveMainloopFwdSm80ILi8ELi1ELb0EN4cute5tupleIJNS5_1CILi128EEENS7_ILi96EEENS7_ILi256EEEEEELi256ENS_6half_tEfNS_4arch4Sm80ELb0ELb0ELb1ELb0ELb0ELb0ELb1ELb0EEENS1_21CollectiveEpilogueFwdINS6_IJS8_SA_S9_EEENS6_IJNS7_ILi1EEESI_SI_EEESC_SE_Li256ELb0ELb1ELb0ELb0EEENS1_19SingleTileSchedulerILb0ELb0ELb1ELi128EEEEEEEEEvNT_6ParamsE,"a",@progbits
	.sectionflags	@""
	.align	4
.nv.constant0._ZN7cutlass13device_kernelIN5flash19enable_sm80_to_sm89INS1_16FlashAttnFwdSm80INS1_25CollectiveMainloopFwdSm80ILi8ELi1ELb0EN4cute5tupleIJNS5_1CILi128EEENS7_ILi96EEENS7_ILi256EEEEEELi256ENS_6half_tEfNS_4arch4Sm80ELb0ELb0ELb1ELb0ELb0ELb0ELb1ELb0EEENS1_21CollectiveEpilogueFwdINS6_IJS8_SA_S9_EEENS6_IJNS7_ILi1EEESI_SI_EEESC_SE_Li256ELb0ELb1ELb0ELb0EEENS1_19SingleTileSchedulerILb0ELb0ELb1ELi128EEEEEEEEEvNT_6ParamsE:
	.zero		1576


//--------------------- .nv.constant0._ZN7cutlass13device_kernelIN5flash19enable_sm80_to_sm89INS1_16FlashAttnFwdSm80INS1_25CollectiveMainloopFwdSm80ILi8ELi1ELb0EN4cute5tupleIJNS5_1CILi128EEENS7_ILi96EEENS7_ILi256EEEEEELi256ENS_6half_tEfNS_4arch4Sm80ELb0ELb0ELb1ELb1ELb0ELb0ELb1ELb0EEENS1_21CollectiveEpilogueFwdINS6_IJS8_SA_S9_EEENS6_IJNS7_ILi1EEESI_SI_EEESC_SE_Li256ELb1ELb1ELb0ELb0EEENS1_19SingleTileSchedulerILb1ELb0ELb1ELi128EEEEEEEEEvNT_6ParamsE --------------------------
	.section	.nv.constant0._ZN7cutlass13device_kernelIN5flash19enable_sm80_to_sm89INS1_16FlashAttnFwdSm80INS1_25CollectiveMainloopFwdSm80ILi8ELi1ELb0EN4cute5tupleIJNS5_1CILi128EEENS7_ILi96EEENS7_ILi256EEEEEELi256ENS_6half_tEfNS_4arch4Sm80ELb0ELb0ELb1ELb1ELb0ELb0ELb1ELb0EEENS1_21CollectiveEpilogueFwdINS6_IJS8_SA_S9_EEENS6_IJNS7_ILi1EEESI_SI_EEESC_SE_Li256ELb1ELb1ELb0ELb0EEENS1_19SingleTileSchedulerILb1ELb0ELb1ELi128EEEEEEEEEvNT_6ParamsE,"a",@progbits
	.sectionflags	@""
	.align	4
.nv.constant0._ZN7cutlass13device_kernelIN5flash19enable_sm80_to_sm89INS1_16FlashAttnFwdSm80INS1_25CollectiveMainloopFwdSm80ILi8ELi1ELb0EN4cute5tupleIJNS5_1CILi128EEENS7_ILi96EEENS7_ILi256EEEEEELi256ENS_6half_tEfNS_4arch4Sm80ELb0ELb0ELb1ELb1ELb0ELb0ELb1ELb0EEENS1_21CollectiveEpilogueFwdINS6_IJS8_SA_S9_EEENS6_IJNS7_ILi1EEESI_SI_EEESC_SE_Li256ELb1ELb1ELb0ELb0EEENS1_19SingleTileSchedulerILb1ELb0ELb1ELi128EEEEEEEEEvNT_6ParamsE:
	.zero		1576


//--------------------- .nv.constant0._ZN7cutlass13device_kernelIN5flash19enable_sm80_to_sm89INS1_16FlashAttnFwdSm80INS1_25CollectiveMainloopFwdSm80ILi8ELi1ELb0EN4cute5tupleIJNS5_1CILi128EEENS7_ILi48EEENS7_ILi256EEEEEELi256ENS_6half_tEfNS_4arch4Sm80ELb0ELb0ELb1ELb1ELb0ELb1ELb1ELb0EEENS1_21CollectiveEpilogueFwdINS6_IJS8_SA_S9_EEENS6_IJNS7_ILi1EEESI_SI_EEESC_SE_Li256ELb1ELb1ELb0ELb0EEENS1_19SingleTileSchedulerILb1ELb0ELb1ELi128EEEEEEEEEvNT_6ParamsE --------------------------
	.section	.nv.constant0._ZN7cutlass13device_kernelIN5flash19enable_sm80_to_sm89INS1_16FlashAttnFwdSm80INS1_25CollectiveMainloopFwdSm80ILi8ELi1ELb0EN4cute5tupleIJNS5_1CILi128EEENS7_ILi48EEENS7_ILi256EEEEEELi256ENS_6half_tEfNS_4arch4Sm80ELb0ELb0ELb1ELb1ELb0ELb1ELb1ELb0EEENS1_21CollectiveEpilogueFwdINS6_IJS8_SA_S9_EEENS6_IJNS7_ILi1EEESI_SI_EEESC_SE_Li256ELb1ELb1ELb0ELb0EEENS1_19SingleTileSchedulerILb1ELb0ELb1ELi128EEEEEEEEEvNT_6ParamsE,"a",@progbits
	.sectionflags	@""
	.align	4
.nv.constant0._ZN7cutlass13device_kernelIN5flash19enable_sm80_to_sm89INS1_16FlashAttnFwdSm80INS1_25CollectiveMainloopFwdSm80ILi8ELi1ELb0EN4cute5tupleIJNS5_1CILi128EEENS7_ILi48EEENS7_ILi256EEEEEELi256ENS_6half_tEfNS_4arch4Sm80ELb0ELb0ELb1ELb1ELb0ELb1ELb1ELb0EEENS1_21CollectiveEpilogueFwdINS6_IJS8_SA_S9_EEENS6_IJNS7_ILi1EEESI_SI_EEESC_SE_Li256ELb1ELb1ELb0ELb0EEENS1_19SingleTileSchedulerILb1ELb0ELb1ELi128EEEEEEEEEvNT_6ParamsE:
	.zero		1576


//--------------------- .nv.constant0._ZN7cutlass13device_kernelIN5flash19enable_sm80_to_sm89INS1_16FlashAttnFwdSm80INS1_25CollectiveMainloopFwdSm80ILi8ELi1ELb0EN4cute5tupleIJNS5_1CILi128EEENS7_ILi64EEENS7_ILi256EEEEEELi256ENS_6half_tEfNS_4arch4Sm80ELb0ELb1ELb1ELb0ELb0ELb0ELb1ELb0EEENS1_21CollectiveEpilogueFwdINS6_IJS8_SA_S9_EEENS6_IJNS7_ILi1EEESI_SI_EEESC_SE_Li256ELb0ELb1ELb0ELb0EEENS1_19SingleTileSchedulerILb0ELb0ELb1ELi128EEEEEEEEEvNT_6ParamsE --------------------------
	.section	.nv.constant0._ZN7cutlass13device_kernelIN5flash19enable_sm80_to_sm89INS1_16FlashAttnFwdSm80INS1_25CollectiveMainloopFwdSm80ILi8ELi1ELb0EN4cute5tupleIJNS5_1CILi128EEENS7_ILi64EEENS7_ILi256EEEEEELi256ENS_6half_tEfNS_4arch4Sm80ELb0ELb1ELb1ELb0ELb0ELb0ELb1ELb0EEENS1_21CollectiveEpilogueFwdINS6_IJS8_SA_S9_EEENS6_IJNS7_ILi1EEESI_SI_EEESC_SE_Li256ELb0ELb1ELb0ELb0EEENS1_19SingleTileSchedulerILb0ELb0ELb1ELi128EEEEEEEEEvNT_6ParamsE,"a",@progbits
	.sectionflags	@""
	.align	4
.nv.constant0._ZN7cutlass13device_kernelIN5flash19enable_sm80_to_sm89INS1_16FlashAttnFwdSm80INS1_25CollectiveMainloopFwdSm80ILi8ELi1ELb0EN4cute5tupleIJNS5_1CILi128EEENS7_ILi64EEENS7_ILi256EEEEEELi256ENS_6half_tEfNS_4arch4Sm80ELb0ELb1ELb1ELb0ELb0ELb0ELb1ELb0EEENS1_21CollectiveEpilogueFwdINS6_IJS8_SA_S9_EEENS6_IJNS7_ILi1EEESI_SI_EEESC_SE_Li256ELb0ELb1ELb0ELb0EEENS1_19SingleTileSchedulerILb0ELb0ELb1ELi128EEEEEEEEEvNT_6ParamsE:
	.zero		1576


//--------------------- .nv.constant0._ZN7cutlass13device_kernelIN5flash19enable_sm80_to_sm89INS1_16FlashAttnFwdSm80INS1_25CollectiveMainloopFwdSm80ILi8ELi1ELb0EN4cute5tupleIJNS5_1CILi128EEENS7_ILi64EEENS7_ILi256EEEEEELi256ENS_6half_tEfNS_4arch4Sm80ELb0ELb1ELb1ELb1ELb0ELb0ELb1ELb0EEENS1_21CollectiveEpilogueFwdINS6_IJS8_SA_S9_EEENS6_IJNS7_ILi1EEESI_SI_EEESC_SE_Li256ELb1ELb1ELb0ELb0EEENS1_19SingleTileSchedulerILb1ELb0ELb1ELi128EEEEEEEEEvNT_6ParamsE --------------------------
	.section	.nv.constant0._ZN7cutlass13device_kernelIN5flash19enable_sm80_to_sm89INS1_16FlashAttnFwdSm80INS1_25CollectiveMainloopFwdSm80ILi8ELi1ELb0EN4cute5tupleIJNS5_1CILi128EEENS7_ILi64EEENS7_ILi256EEEEEELi256ENS_6half_tEfNS_4arch4Sm80ELb0ELb1ELb1ELb1ELb0ELb0ELb1ELb0EEENS1_21CollectiveEpilogueFwdINS6_IJS8_SA_S9_EEENS6_IJNS7_ILi1EEESI_SI_EEESC_SE_Li256ELb1ELb1ELb0ELb0EEENS1_19SingleTileSchedulerILb1ELb0ELb1ELi128EEEEEEEEEvNT_6ParamsE,"a",@progbits
	.sectionflags	@""
	.align	4
.nv.constant0._ZN7cutlass13device_kernelIN5flash19enable_sm80_to_sm89INS1_16FlashAttnFwdSm80INS1_25CollectiveMainloopFwdSm80ILi8ELi1ELb0EN4cute5tupleIJNS5_1CILi128EEENS7_ILi64EEENS7_ILi256EEEEEELi256ENS_6half_tEfNS_4arch4Sm80ELb0ELb1ELb1ELb1ELb0ELb0ELb1ELb0EEENS1_21CollectiveEpilogueFwdINS6_IJS8_SA_S9_EEENS6_IJNS7_ILi1EEESI_SI_EEESC_SE_Li256ELb1ELb1ELb0ELb0EEENS1_19SingleTileSchedulerILb1ELb0ELb1ELi128EEEEEEEEEvNT_6ParamsE:
	.zero		1576


//--------------------- .nv.constant0._ZN7cutlass13device_kernelIN5flash19enable_sm80_to_sm89INS1_16FlashAttnFwdSm80INS1_25CollectiveMainloopFwdSm80ILi8ELi1ELb0EN4cute5tupleIJNS5_1CILi128EEENS7_ILi48EEENS7_ILi256EEEEEELi256ENS_6half_tEfNS_4arch4Sm80ELb0ELb1ELb1ELb1ELb0ELb1ELb1ELb0EEENS1_21CollectiveEpilogueFwdINS6_IJS8_SA_S9_EEENS6_IJNS7_ILi1EEESI_SI_EEESC_SE_Li256ELb1ELb1ELb0ELb0EEENS1_19SingleTileSchedulerILb1ELb0ELb1ELi128EEEEEEEEEvNT_6ParamsE --------------------------
	.section	.nv.constant0._ZN7cutlass13device_kernelIN5flash19enable_sm80_to_sm89INS1_16FlashAttnFwdSm80INS1_25CollectiveMainloopFwdSm80ILi8ELi1ELb0EN4cute5tupleIJNS5_1CILi128EEENS7_ILi48EEENS7_ILi256EEEEEELi256ENS_6half_tEfNS_4arch4Sm80ELb0ELb1ELb1ELb1ELb0ELb1ELb1ELb0EEENS1_21CollectiveEpilogueFwdINS6_IJS8_SA_S9_EEENS6_IJNS7_ILi1EEESI_SI_EEESC_SE_Li256ELb1ELb1ELb0ELb0EEENS1_19SingleTileSchedulerILb1ELb0ELb1ELi128EEEEEEEEEvNT_6ParamsE,"a",@progbits
	.sectionflags	@""
	.align	4
.nv.constant0._ZN7cutlass13device_kernelIN5flash19enable_sm80_to_sm89INS1_16FlashAttnFwdSm80INS1_25CollectiveMainloopFwdSm80ILi8ELi1ELb0EN4cute5tupleIJNS5_1CILi128EEENS7_ILi48EEENS7_ILi256EEEEEELi256ENS_6half_tEfNS_4arch4Sm80ELb0ELb1ELb1ELb1ELb0ELb1ELb1ELb0EEENS1_21CollectiveEpilogueFwdINS6_IJS8_SA_S9_EEENS6_IJNS7_ILi1EEESI_SI_EEESC_SE_Li256ELb1ELb1ELb0ELb0EEENS1_19SingleTileSchedulerILb1ELb0ELb1ELi128EEEEEEEEEvNT_6ParamsE:
	.zero		1576


//--------------------- .nv.constant0._ZN7cutlass13device_kernelIN5flash19enable_sm80_to_sm89INS1_16FlashAttnFwdSm80INS1_25CollectiveMainloopFwdSm80ILi8ELi1ELb0EN4cute5tupleIJNS5_1CILi128EEENS7_ILi96EEENS7_ILi256EEEEEELi256ENS_6half_tEfNS_4arch4Sm80ELb1ELb0ELb1ELb0ELb0ELb0ELb1ELb0EEENS1_21CollectiveEpilogueFwdINS6_IJS8_SA_S9_EEENS6_IJNS7_ILi1EEESI_SI_EEESC_SE_Li256ELb0ELb1ELb0ELb0EEENS1_30DynamicPersistentTileSchedulerILi256ELi256ELb0ELb1ELb0EEEEEEEEEvNT_6ParamsE --------------------------
	.section	.nv.constant0._ZN7cutlass13device_kernelIN5flash19enable_sm80_to_sm89INS1_16FlashAttnFwdSm80INS1_25CollectiveMainloopFwdSm80ILi8ELi1ELb0EN4cute5tupleIJNS5_1CILi128EEENS7_ILi96EEENS7_ILi256EEEEEELi256ENS_6half_tEfNS_4arch4Sm80ELb1ELb0ELb1ELb0ELb0ELb0ELb1ELb0EEENS1_21CollectiveEpilogueFwdINS6_IJS8_SA_S9_EEENS6_IJNS7_ILi1EEESI_SI_EEESC_SE_Li256ELb0ELb1ELb0ELb0EEENS1_30DynamicPersistentTileSchedulerILi256ELi256ELb0ELb1ELb0EEEEEEEEEvNT_6ParamsE,"a",@progbits
	.sectionflags	@""
	.align	4
.nv.constant0._ZN7cutlass13device_kernelIN5flash19enable_sm80_to_sm89INS1_16FlashAttnFwdSm80INS1_25CollectiveMainloopFwdSm80ILi8ELi1ELb0EN4cute5tupleIJNS5_1CILi128EEENS7_ILi96EEENS7_ILi256EEEEEELi256ENS_6half_tEfNS_4arch4Sm80ELb1ELb0ELb1ELb0ELb0ELb0ELb1ELb0EEENS1_21CollectiveEpilogueFwdINS6_IJS8_SA_S9_EEENS6_IJNS7_ILi1EEESI_SI_EEESC_SE_Li256ELb0ELb1ELb0ELb0EEENS1_30DynamicPersistentTileSchedulerILi256ELi256ELb0ELb1ELb0EEEEEEEEEvNT_6ParamsE:
	.zero		1592


//--------------------- .nv.constant0._ZN7cutlass13device_kernelIN5flash19enable_sm80_to_sm89INS1_16FlashAttnFwdSm80INS1_25CollectiveMainloopFwdSm80ILi8ELi1ELb0EN4cute5tupleIJNS5_1CILi128EEENS7_ILi96EEENS7_ILi256EEEEEELi256ENS_6half_tEfNS_4arch4Sm80ELb1ELb0ELb1ELb1ELb0ELb0ELb1ELb0EEENS1_21CollectiveEpilogueFwdINS6_IJS8_SA_S9_EEENS6_IJNS7_ILi1EEESI_SI_EEESC_SE_Li256ELb1ELb1ELb0ELb0EEENS1_19SingleTileSchedulerILb1ELb0ELb1ELi128EEEEEEEEEvNT_6ParamsE --------------------------
	.section	.nv.constant0._ZN7cutlass13device_kernelIN5flash19enable_sm80_to_sm89INS1_16FlashAttnFwdSm80INS1_25CollectiveMainloopFwdSm80ILi8ELi1ELb0EN4cute5tupleIJNS5_1CILi128EEENS7_ILi96EEENS7_ILi256EEEEEELi256ENS_6half_tEfNS_4arch4Sm80ELb1ELb0ELb1ELb1ELb0ELb0ELb1ELb0EEENS1_21CollectiveEpilogueFwdINS6_IJS8_SA_S9_EEENS6_IJNS7_ILi1EEESI_SI_EEESC_SE_Li256ELb1ELb1ELb0ELb0EEENS1_19SingleTileSchedulerILb1ELb0ELb1ELi128EEEEEEEEEvNT_6ParamsE,"a",@progbits
	.sectionflags	@""
	.align	4
.nv.constant0._ZN7cutlass13device_kernelIN5flash19enable_sm80_to_sm89INS1_16FlashAttnFwdSm80INS1_25CollectiveMainloopFwdSm80ILi8ELi1ELb0EN4cute5tupleIJNS5_1CILi128EEENS7_ILi96EEENS7_ILi256EEEEEELi256ENS_6half_tEfNS_4arch4Sm80ELb1ELb0ELb1ELb1ELb0ELb0ELb1ELb0EEENS1_21CollectiveEpilogueFwdINS6_IJS8_SA_S9_EEENS6_IJNS7_ILi1EEESI_SI_EEESC_SE_Li256ELb1ELb1ELb0ELb0EEENS1_19SingleTileSchedulerILb1ELb0ELb1ELi128EEEEEEEEEvNT_6ParamsE:
	.zero		1576


//--------------------- .nv.constant0._ZN7cutlass13device_kernelIN5flash19enable_sm80_to_sm89INS1_16FlashAttnFwdSm80INS1_25CollectiveMainloopFwdSm80ILi8ELi1ELb0EN4cute5tupleIJNS5_1CILi128EEENS7_ILi48EEENS7_ILi256EEEEEELi256ENS_6half_tEfNS_4arch4Sm80ELb1ELb0ELb1ELb1ELb0ELb1ELb1ELb0EEENS1_21CollectiveEpilogueFwdINS6_IJS8_SA_S9_EEENS6_IJNS7_ILi1EEESI_SI_EEESC_SE_Li256ELb1ELb1ELb0ELb0EEENS1_19SingleTileSchedulerILb1ELb0ELb1ELi128EEEEEEEEEvNT_6ParamsE --------------------------
	.section	.nv.constant0._ZN7cutlass13device_kernelIN5flash19enable_sm80_to_sm89INS1_16FlashAttnFwdSm80INS1_25CollectiveMainloopFwdSm80ILi8ELi1ELb0EN4cute5tupleIJNS5_1CILi128EEENS7_ILi48EEENS7_ILi256EEEEEELi256ENS_6half_tEfNS_4arch4Sm80ELb1ELb0ELb1ELb1ELb0ELb1ELb1ELb0EEENS1_21CollectiveEpilogueFwdINS6_IJS8_SA_S9_EEENS6_IJNS7_ILi1EEESI_SI_EEESC_SE_Li256ELb1ELb1ELb0ELb0EEENS1_19SingleTileSchedulerILb1ELb0ELb1ELi128EEEEEEEEEvNT_6ParamsE,"a",@progbits
	.sectionflags	@""
	.align	4
.nv.constant0._ZN7cutlass13device_kernelIN5flash19enable_sm80_to_sm89INS1_16FlashAttnFwdSm80INS1_25CollectiveMainloopFwdSm80ILi8ELi1ELb0EN4cute5tupleIJNS5_1CILi128EEENS7_ILi48EEENS7_ILi256EEEEEELi256ENS_6half_tEfNS_4arch4Sm80ELb1ELb0ELb1ELb1ELb0ELb1ELb1ELb0EEENS1_21CollectiveEpilogueFwdINS6_IJS8_SA_S9_EEENS6_IJNS7_ILi1EEESI_SI_EEESC_SE_Li256ELb1ELb1ELb0ELb0EEENS1_19SingleTileSchedulerILb1ELb0ELb1ELi128EEEEEEEEEvNT_6ParamsE:
	.zero		1576


//--------------------- SYMBOLS --------------------------

	.type		.nv.reservedSmem.offset0,@object
	.size		.nv.reservedSmem.offset0,0x4
